def matmul_kernel(
    a_ptr,
    b_ptr,
    c_ptr,
    M,
    N,
    K,
    stride_am,
    stride_ak,
    stride_bk,
    stride_bn,
    stride_cm,
    stride_cn,
    BLOCK_M: tl.constexpr,
    BLOCK_N: tl.constexpr,
    BLOCK_K: tl.constexpr,
    GROUP_M: tl.constexpr,
):
    pid = tl.program_id(axis=0)
    num_pid_m = tl.cdiv(M, BLOCK_M)
    num_pid_n = tl.cdiv(N, BLOCK_N)
    num_pid_in_group = GROUP_M * num_pid_n
    group_id = pid // num_pid_in_group
    first_pid_m = group_id * GROUP_M
    group_size_m = min(num_pid_m - first_pid_m, GROUP_M)
    pid_m = first_pid_m + ((pid % num_pid_in_group) % group_size_m)
    pid_n = (pid % num_pid_in_group) // group_size_m

    offs_am = (pid_m * BLOCK_M + tl.arange(0, BLOCK_M)) % M
    offs_bn = (pid_n * BLOCK_N + tl.arange(0, BLOCK_N)) % N
    offs_k = tl.arange(0, BLOCK_K)
    a_ptrs = a_ptr + offs_am[:, None] * stride_am + offs_k[None, :] * stride_ak
    b_ptrs = b_ptr + offs_k[:, None] * stride_bk + offs_bn[None, :] * stride_bn

    acc = tl.zeros((BLOCK_M, BLOCK_N), dtype=tl.float32)
    for kk in range(0, tl.cdiv(K, BLOCK_K)):
        a = tl.load(a_ptrs, mask=offs_k[None, :] < K - kk * BLOCK_K, other=0.0)
        b = tl.load(b_ptrs, mask=offs_k[:, None] < K - kk * BLOCK_K, other=0.0)
        acc = tl.dot(a, b, acc)
        a_ptrs += BLOCK_K * stride_ak
        b_ptrs += BLOCK_K * stride_bk

    c = acc.to(c_ptr.dtype.element_ty)
    offs_cm = pid_m * BLOCK_M + tl.arange(0, BLOCK_M)
    offs_cn = pid_n * BLOCK_N + tl.arange(0, BLOCK_N)
    c_ptrs = c_ptr + offs_cm[:, None] * stride_cm + offs_cn[None, :] * stride_cn
    mask = (offs_cm[:, None] < M) & (offs_cn[None, :] < N)
    tl.store(c_ptrs, c, mask=mask)

# config = {"BLOCK_K": 32, "BLOCK_M": 128, "BLOCK_N": 64, "GROUP_M": 8, "arch": "sm_100", "dtype": "fp8e4m3", "num_ctas": 2, "num_stages": 3, "num_warps": 4}
# arch = sm_100


// ===== COMPILED SASS (sm_100a) =====

	.target	sm_100a

	.elftype	@"ET_EXEC"


//--------------------- .note.nv.tkinfo           --------------------------
	.section	.note.nv.tkinfo,"",@"SHT_NOTE"
	.sectionflags	@"SHF_NOTE_NV_TKINFO"
	.tkinfo
        /*0018*/ 	.word	0x00000081
        /*0030*/ 	.string	""
        /*0030*/ 	.string	"ptxas-blackwell"
        /*0030*/ 	.string	"Cuda compilation tools, release 12.9, V12.9.86"
        /*0030*/ 	.string	"Build cuda_12.9.r12.9/compiler.36037853_0"
        /*0030*/ 	.string	"-v  -suppress-debug-info  -lineinfo  -arch sm_100a "



//--------------------- .note.nv.cuver            --------------------------
	.section	.note.nv.cuver,"",@"SHT_NOTE"
	.sectionflags	@"SHF_NOTE_NV_CUVER"
        /*0018*/ 	.short	0x0001
        /*001a*/ 	.short	0x0064
        /*001c*/ 	.short	0x0001
        /*001e*/ 	.short	0x0000
        /*0020*/ 	.short	0x0001
        /*0022*/ 	.short	0x0000


//--------------------- .nv.info                  --------------------------
	.section	.nv.info,"",@"SHT_CUDA_INFO"
	.align	4


	//----- nvinfo : EIATTR_REGCOUNT
	.align		4
        /*0000*/ 	.byte	0x04, 0x2f
        /*0002*/ 	.short	(.L_6 - .L_5)
	.align		4
.L_5:
        /*0004*/ 	.word	index@(matmul_kernel)
        /*0008*/ 	.word	0x0000006c


	//----- nvinfo : EIATTR_FRAME_SIZE
	.align		4
.L_6:
        /*000c*/ 	.byte	0x04, 0x11
        /*000e*/ 	.short	(.L_8 - .L_7)
	.align		4
.L_7:
        /*0010*/ 	.word	index@($__internal_2_$__cuda_sm10x_tcgen05_guardrail_trap_unallocated_columns_being_dealloced)
        /*0014*/ 	.word	0x00000000


	//----- nvinfo : EIATTR_FRAME_SIZE
	.align		4
.L_8:
        /*0018*/ 	.byte	0x04, 0x11
        /*001a*/ 	.short	(.L_10 - .L_9)
	.align		4
.L_9:
        /*001c*/ 	.word	index@($__internal_1_$__cuda_sm10x_tcgen05_guardrail_trap_phase_invalid_during_alloc)
        /*0020*/ 	.word	0x00000000


	//----- nvinfo : EIATTR_FRAME_SIZE
	.align		4
.L_10:
        /*0024*/ 	.byte	0x04, 0x11
        /*0026*/ 	.short	(.L_12 - .L_11)
	.align		4
.L_11:
        /*0028*/ 	.word	index@($__internal_0_$__cuda_sm10x_tcgen05_guardrail_trap_col_being_dealloced_not_returned_by_alloc)
        /*002c*/ 	.word	0x00000000


	//----- nvinfo : EIATTR_FRAME_SIZE
	.align		4
.L_12:
        /*0030*/ 	.byte	0x04, 0x11
        /*0032*/ 	.short	(.L_14 - .L_13)
	.align		4
.L_13:
        /*0034*/ 	.word	index@(matmul_kernel)
        /*0038*/ 	.word	0x00000000


	//----- nvinfo : EIATTR_MIN_STACK_SIZE
	.align		4
.L_14:
        /*003c*/ 	.byte	0x04, 0x12
        /*003e*/ 	.short	(.L_16 - .L_15)
	.align		4
.L_15:
        /*0040*/ 	.word	index@(matmul_kernel)
        /*0044*/ 	.word	0x00000000
.L_16:


//--------------------- .nv.info.matmul_kernel    --------------------------
	.section	.nv.info.matmul_kernel,"",@"SHT_CUDA_INFO"
	.sectionflags	@""
	.align	4


	//----- nvinfo : EIATTR_CUDA_API_VERSION
	.align		4
        /*0000*/ 	.byte	0x04, 0x37
        /*0002*/ 	.short	(.L_18 - .L_17)
.L_17:
        /*0004*/ 	.word	0x00000081


	//----- nvinfo : EIATTR_KPARAM_INFO
	.align		4
.L_18:
        /*0008*/ 	.byte	0x04, 0x17
        /*000a*/ 	.short	(.L_20 - .L_19)
.L_19:
        /*000c*/ 	.word	0x00000000
        /*0010*/ 	.short	0x000d
        /*0012*/ 	.short	0x0048
        /*0014*/ 	.byte	0x00, 0xf4, 0x21, 0x00


	//----- nvinfo : EIATTR_KPARAM_INFO
	.align		4
.L_20:
        /*0018*/ 	.byte	0x04, 0x17
        /*001a*/ 	.short	(.L_22 - .L_21)
.L_21:
        /*001c*/ 	.word	0x00000000
        /*0020*/ 	.short	0x000c
        /*0022*/ 	.short	0x0040
        /*0024*/ 	.byte	0x00, 0xf4, 0x21, 0x00


	//----- nvinfo : EIATTR_KPARAM_INFO
	.align		4
.L_22:
        /*0028*/ 	.byte	0x04, 0x17
        /*002a*/ 	.short	(.L_24 - .L_23)
.L_23:
        /*002c*/ 	.word	0x00000000
        /*0030*/ 	.short	0x000b
        /*0032*/ 	.short	0x0038
        /*0034*/ 	.byte	0x00, 0xf0, 0x11, 0x00


	//----- nvinfo : EIATTR_KPARAM_INFO
	.align		4
.L_24:
        /*0038*/ 	.byte	0x04, 0x17
        /*003a*/ 	.short	(.L_26 - .L_25)
.L_25:
        /*003c*/ 	.word	0x00000000
        /*0040*/ 	.short	0x000a
        /*0042*/ 	.short	0x0034
        /*0044*/ 	.byte	0x00, 0xf0, 0x11, 0x00


	//----- nvinfo : EIATTR_KPARAM_INFO
	.align		4
.L_26:
        /*0048*/ 	.byte	0x04, 0x17
        /*004a*/ 	.short	(.L_28 - .L_27)
.L_27:
        /*004c*/ 	.word	0x00000000
        /*0050*/ 	.short	0x0009
        /*0052*/ 	.short	0x0030
        /*0054*/ 	.byte	0x00, 0xf0, 0x11, 0x00


	//----- nvinfo : EIATTR_KPARAM_INFO
	.align		4
.L_28:
        /*0058*/ 	.byte	0x04, 0x17
        /*005a*/ 	.short	(.L_30 - .L_29)
.L_29:
        /*005c*/ 	.word	0x00000000
        /*0060*/ 	.short	0x0008
        /*0062*/ 	.short	0x002c
        /*0064*/ 	.byte	0x00, 0xf0, 0x11, 0x00


	//----- nvinfo : EIATTR_KPARAM_INFO
	.align		4
.L_30:
        /*0068*/ 	.byte	0x04, 0x17
        /*006a*/ 	.short	(.L_32 - .L_31)
.L_31:
        /*006c*/ 	.word	0x00000000
        /*0070*/ 	.short	0x0007
        /*0072*/ 	.short	0x0028
        /*0074*/ 	.byte	0x00, 0xf0, 0x11, 0x00


	//----- nvinfo : EIATTR_KPARAM_INFO
	.align		4
.L_32:
        /*0078*/ 	.byte	0x04, 0x17
        /*007a*/ 	.short	(.L_34 - .L_33)
.L_33:
        /*007c*/ 	.word	0x00000000
        /*0080*/ 	.short	0x0006
        /*0082*/ 	.short	0x0024
        /*0084*/ 	.byte	0x00, 0xf0, 0x11, 0x00


	//----- nvinfo : EIATTR_KPARAM_INFO
	.align		4
.L_34:
        /*0088*/ 	.byte	0x04, 0x17
        /*008a*/ 	.short	(.L_36 - .L_35)
.L_35:
        /*008c*/ 	.word	0x00000000
        /*0090*/ 	.short	0x0005
        /*0092*/ 	.short	0x0020
        /*0094*/ 	.byte	0x00, 0xf0, 0x11, 0x00


	//----- nvinfo : EIATTR_KPARAM_INFO
	.align		4
.L_36:
        /*0098*/ 	.byte	0x04, 0x17
        /*009a*/ 	.short	(.L_38 - .L_37)
.L_37:
        /*009c*/ 	.word	0x00000000
        /*00a0*/ 	.short	0x0004
        /*00a2*/ 	.short	0x001c
        /*00a4*/ 	.byte	0x00, 0xf0, 0x11, 0x00


	//----- nvinfo : EIATTR_KPARAM_INFO
	.align		4
.L_38:
        /*00a8*/ 	.byte	0x04, 0x17
        /*00aa*/ 	.short	(.L_40 - .L_39)
.L_39:
        /*00ac*/ 	.word	0x00000000
        /*00b0*/ 	.short	0x0003
        /*00b2*/ 	.short	0x0018
        /*00b4*/ 	.byte	0x00, 0xf0, 0x11, 0x00


	//----- nvinfo : EIATTR_KPARAM_INFO
	.align		4
.L_40:
        /*00b8*/ 	.byte	0x04, 0x17
        /*00ba*/ 	.short	(.L_42 - .L_41)
.L_41:
        /*00bc*/ 	.word	0x00000000
        /*00c0*/ 	.short	0x0002
        /*00c2*/ 	.short	0x0010
        /*00c4*/ 	.byte	0x00, 0xf4, 0x21, 0x00


	//----- nvinfo : EIATTR_KPARAM_INFO
	.align		4
.L_42:
        /*00c8*/ 	.byte	0x04, 0x17
        /*00ca*/ 	.short	(.L_44 - .L_43)
.L_43:
        /*00cc*/ 	.word	0x00000000
        /*00d0*/ 	.short	0x0001
        /*00d2*/ 	.short	0x0008
        /*00d4*/ 	.byte	0x00, 0xf4, 0x21, 0x00


	//----- nvinfo : EIATTR_KPARAM_INFO
	.align		4
.L_44:
        /*00d8*/ 	.byte	0x04, 0x17
        /*00da*/ 	.short	(.L_46 - .L_45)
.L_45:
        /*00dc*/ 	.word	0x00000000
        /*00e0*/ 	.short	0x0000
        /*00e2*/ 	.short	0x0000
        /*00e4*/ 	.byte	0x00, 0xf4, 0x21, 0x00


	//----- nvinfo : EIATTR_EXPLICIT_CLUSTER
	.align		4
.L_46:
        /*00e8*/ 	.byte	0x01, 0x3e
	.zero		2


	//----- nvinfo : EIATTR_CTA_PER_CLUSTER
	.align		4
        /*00ec*/ 	.byte	0x04, 0x3d
        /*00ee*/ 	.short	(.L_48 - .L_47)
.L_47:
        /*00f0*/ 	.word	0x00000002
        /*00f4*/ 	.word	0x00000001
        /*00f8*/ 	.word	0x00000001


	//----- nvinfo : EIATTR_AT_ENTRY_FRAGMENTS
	.align		4
.L_48:
        /*00fc*/ 	.byte	0x04, 0x4f
        /*00fe*/ 	.short	(.L_50 - .L_49)


	//   ....[0]....
.L_49:
        /*0100*/ 	.word	0x00000004


	//   ....[1]....
        /*0104*/ 	.word	0x00000005


	//----- nvinfo : EIATTR_RESERVED_SMEM_USED
	.align		4
.L_50:
        /*0108*/ 	.byte	0x01, 0x41
	.zero		2


	//----- nvinfo : EIATTR_SPARSE_MMA_MASK
	.align		4
        /*010c*/ 	.byte	0x03, 0x50
        /*010e*/ 	.short	0x0000


	//----- nvinfo : EIATTR_TCGEN05_2CTA_USED
	.align		4
        /*0110*/ 	.byte	0x01, 0x52
	.zero		2


	//----- nvinfo : EIATTR_MAXREG_COUNT
	.align		4
        /*0114*/ 	.byte	0x03, 0x1b
        /*0116*/ 	.short	0x00ff


	//----- nvinfo : EIATTR_NUM_BARRIERS
	.align		4
        /*0118*/ 	.byte	0x02, 0x4c
        /*011a*/ 	.byte	0x01
	.zero		1


	//----- nvinfo : EIATTR_INT_WARP_WIDE_INSTR_OFFSETS
	.align		4
        /*011c*/ 	.byte	0x04, 0x31
        /*011e*/ 	.short	(.L_52 - .L_51)


	//   ....[0]....
.L_51:
        /*0120*/ 	.word	0x00001640


	//   ....[1]....
        /*0124*/ 	.word	0x00001660


	//   ....[2]....
        /*0128*/ 	.word	0x00002160


	//   ....[3]....
        /*012c*/ 	.word	0x00004940


	//   ....[4]....
        /*0130*/ 	.word	0x00004990


	//----- nvinfo : EIATTR_COOP_GROUP_MASK_REGIDS
	.align		4
.L_52:
        /*0134*/ 	.byte	0x04, 0x29
        /*0136*/ 	.short	(.L_54 - .L_53)


	//   ....[0]....
.L_53:
        /*0138*/ 	.word	0xffffffff


	//   ....[1]....
        /*013c*/ 	.word	0xffffffff


	//   ....[2]....
        /*0140*/ 	.word	0xffffffff


	//   ....[3]....
        /*0144*/ 	.word	0xffffffff


	//----- nvinfo : EIATTR_COOP_GROUP_INSTR_OFFSETS
	.align		4
.L_54:
        /*0148*/ 	.byte	0x04, 0x28
        /*014a*/ 	.short	(.L_56 - .L_55)


	//   ....[0]....
.L_55:
        /*014c*/ 	.word	0x00000060


	//   ....[1]....
        /*0150*/ 	.word	0x00000640


	//   ....[2]....
        /*0154*/ 	.word	0x000047e0


	//   ....[3]....
        /*0158*/ 	.word	0x00004a40


	//----- nvinfo : EIATTR_VRC_CTA_INIT_COUNT
	.align		4
.L_56:
        /*015c*/ 	.byte	0x02, 0x4a
        /*015e*/ 	.byte	0x80
	.zero		1


	//----- nvinfo : EIATTR_MBARRIER_INSTR_OFFSETS
	.align		4
        /*0160*/ 	.byte	0x04, 0x39
        /*0162*/ 	.short	(.L_58 - .L_57)


	//   ....[0]....
.L_57:
        /*0164*/ 	.word	0x000002e0
        /*0168*/ 	.word	0x00000009
        /*016c*/ 	.word	0x00000000
        /*0170*/ 	.short	0x010a
        /*0172*/ 	.byte	0xff
	.zero		1


	//   ....[1]....
        /*0174*/ 	.word	0x00000300
        /*0178*/ 	.word	0x00000009
        /*017c*/ 	.word	0x00000000
        /*0180*/ 	.short	0x010a
        /*0182*/ 	.byte	0xff
	.zero		1


	//   ....[2]....
        /*0184*/ 	.word	0x000004c0
        /*0188*/ 	.word	0x00000009
        /*018c*/ 	.word	0x00000000
        /*0190*/ 	.short	0x010a
        /*0192*/ 	.byte	0xff
	.zero		1


	//   ....[3]....
        /*0194*/ 	.word	0x000004e0
        /*0198*/ 	.word	0x00000009
        /*019c*/ 	.word	0x00000000
        /*01a0*/ 	.short	0x010a
        /*01a2*/ 	.byte	0xff
	.zero		1


	//   ....[4]....
        /*01a4*/ 	.word	0x000005c0
        /*01a8*/ 	.word	0x00000005
        /*01ac*/ 	.word	0x00000000
        /*01b0*/ 	.short	0x0101
        /*01b2*/ 	.byte	0xff
	.zero		1


	//   ....[5]....
        /*01b4*/ 	.word	0x00001750
        /*01b8*/ 	.word	0x000000ff
        /*01bc*/ 	.word	0x00000000
        /*01c0*/ 	.short	0x0100
        /*01c2*/ 	.byte	0x0b
	.zero		1


	//   ....[6]....
        /*01c4*/ 	.word	0x000021b0
        /*01c8*/ 	.word	0x000000ff
        /*01cc*/ 	.word	0x00001808
        /*01d0*/ 	.short	0x0100
        /*01d2*/ 	.byte	0x0d
	.zero		1


	//   ....[7]....
        /*01d4*/ 	.word	0x000027b0
        /*01d8*/ 	.word	0x000000ff
        /*01dc*/ 	.word	0x00000000
        /*01e0*/ 	.short	0x010a
        /*01e2*/ 	.byte	0x0b
	.zero		1


	//   ....[8]....
        /*01e4*/ 	.word	0x00003270
        /*01e8*/ 	.word	0x000000ff
        /*01ec*/ 	.word	0x00000000
        /*01f0*/ 	.short	0x010a
        /*01f2*/ 	.byte	0x0b
	.zero		1


	//   ....[9]....
        /*01f4*/ 	.word	0x00003340
        /*01f8*/ 	.word	0x000000ff
        /*01fc*/ 	.word	0x00001800
        /*0200*/ 	.short	0x0108
        /*0202*/ 	.byte	0x0d
	.zero		1


	//   ....[10]....
        /*0204*/ 	.word	0x00003380
        /*0208*/ 	.word	0x000000ff
        /*020c*/ 	.word	0x00001808
        /*0210*/ 	.short	0x0108
        /*0212*/ 	.byte	0x0d
	.zero		1


	//   ....[11]....
        /*0214*/ 	.word	0x00004a70
        /*0218*/ 	.word	0x00000009
        /*021c*/ 	.word	0x00000000
        /*0220*/ 	.short	0x010a
        /*0222*/ 	.byte	0xff
	.zero		1


	//   ....[12]....
        /*0224*/ 	.word	0x00004ad0
        /*0228*/ 	.word	0x00000009
        /*022c*/ 	.word	0x00000000
        /*0230*/ 	.short	0x010a
        /*0232*/ 	.byte	0xff
	.zero		1


	//   ....[13]....
        /*0234*/ 	.word	0x00004b20
        /*0238*/ 	.word	0x000000ff
        /*023c*/ 	.word	0x00000000
        /*0240*/ 	.short	0x010a
        /*0242*/ 	.byte	0x0b
	.zero		1


	//   ....[14]....
        /*0244*/ 	.word	0x00004b50
        /*0248*/ 	.word	0x000000ff
        /*024c*/ 	.word	0x00000000
        /*0250*/ 	.short	0x010a
        /*0252*/ 	.byte	0x0b
	.zero		1


	//----- nvinfo : EIATTR_NUM_MBARRIERS
	.align		4
.L_58:
        /*0254*/ 	.byte	0x03, 0x38
        /*0256*/ 	.short	0x0002


	//----- nvinfo : EIATTR_EXIT_INSTR_OFFSETS
	.align		4
        /*0258*/ 	.byte	0x04, 0x1c
        /*025a*/ 	.short	(.L_60 - .L_59)


	//   ....[0]....
.L_59:
        /*025c*/ 	.word	0x00004a50


	//----- nvinfo : EIATTR_REQNTID
	.align		4
.L_60:
        /*0260*/ 	.byte	0x04, 0x10
        /*0262*/ 	.short	(.L_62 - .L_61)
.L_61:
        /*0264*/ 	.word	0x00000080
        /*0268*/ 	.word	0x00000001
        /*026c*/ 	.word	0x00000001


	//----- nvinfo : EIATTR_CRS_STACK_SIZE
	.align		4
.L_62:
        /*0270*/ 	.byte	0x04, 0x1e
        /*0272*/ 	.short	(.L_64 - .L_63)
.L_63:
        /*0274*/ 	.word	0x00000000


	//----- nvinfo : EIATTR_CBANK_PARAM_SIZE
	.align		4
.L_64:
        /*0278*/ 	.byte	0x03, 0x19
        /*027a*/ 	.short	0x0050


	//----- nvinfo : EIATTR_PARAM_CBANK
	.align		4
        /*027c*/ 	.byte	0x04, 0x0a
        /*027e*/ 	.short	(.L_66 - .L_65)
	.align		4
.L_65:
        /*0280*/ 	.word	index@(.nv.constant0.matmul_kernel)
        /*0284*/ 	.short	0x0380
        /*0286*/ 	.short	0x0050


	//----- nvinfo : EIATTR_SW_WAR
	.align		4
.L_66:
        /*0288*/ 	.byte	0x04, 0x36
        /*028a*/ 	.short	(.L_68 - .L_67)
.L_67:
        /*028c*/ 	.word	0x00000008
.L_68:


//--------------------- .nv.compat                --------------------------
	.section	.nv.compat,"",@"SHT_CUDA_COMPAT_INFO"
	.align	4
        /*0000*/ 	.byte	0x02, 0x02, 0x02, 0x00, 0x02, 0x05, 0x05, 0x00, 0x02, 0x03, 0x00, 0x00, 0x02, 0x06, 0x01, 0x00


//--------------------- .nv.callgraph             --------------------------
	.section	.nv.callgraph,"",@"SHT_CUDA_CALLGRAPH"
	.align	4
	.sectionentsize	8
	.align		4
        /*0000*/ 	.word	0x00000000
	.align		4
        /*0004*/ 	.word	0xffffffff
	.align		4
        /*0008*/ 	.word	0x00000000
	.align		4
        /*000c*/ 	.word	0xfffffffe
	.align		4
        /*0010*/ 	.word	0x00000000
	.align		4
        /*0014*/ 	.word	0xfffffffd
	.align		4
        /*0018*/ 	.word	0x00000000
	.align		4
        /*001c*/ 	.word	0xfffffffc


//--------------------- .text.matmul_kernel       --------------------------
	.section	.text.matmul_kernel,"ax",@progbits
	.align	128
        .global         matmul_kernel
        .type           matmul_kernel,@function
        .size           matmul_kernel,(.L_x_28 - matmul_kernel)
        .other          matmul_kernel,@"STO_CUDA_ENTRY STV_DEFAULT"
matmul_kernel:
.text.matmul_kernel:
[----:B------:R-:W0:Y:S01]  /*0000*/  LDC R1, c[0x0][0x37c] ;  /* 0x0000df00ff017b82 */ /* 0x000e220000000800 */
[----:B------:R-:W1:Y:S01]  /*0010*/  S2R R0, SR_TID.X ;  /* 0x0000000000007919 */ /* 0x000e620000002100 */
[----:B------:R-:W2:Y:S01]  /*0020*/  LDCU.64 UR14, c[0x0][0x358] ;  /* 0x00006b00ff0e77ac */ /* 0x000ea20008000a00 */
[----:B-1----:R-:W-:-:S13]  /*0030*/  ISETP.GE.U32.AND P1, PT, R0, 0x20, PT ;  /* 0x000000200000780c */ /* 0x002fda0003f26070 */
[----:B--2---:R-:W-:Y:S05]  /*0040*/  @P1 BRA `(.L_x_0) ;  /* 0x0000000400801947 */ /* 0x004fea0003800000 */
[----:B------:R-:W1:Y:S01]  /*0050*/  S2R R13, SR_CgaCtaId ;  /* 0x00000000000d7919 */ /* 0x000e620000008800 */
[----:B------:R-:W-:Y:S01]  /*0060*/  NOP ;  /* 0x0000000000007918 */ /* 0x000fe20000000000 */
[----:B------:R-:W-:-:S04]  /*0070*/  MOV R2, 0x40 ;  /* 0x0000004000027802 */ /* 0x000fc80000000f00 */
[----:B-1----:R-:W-:Y:S02]  /*0080*/  LEA R3, R13, R2, 0x18 ;  /* 0x000000020d037211 */ /* 0x002fe400078ec0ff */
[----:B------:R-:W-:-:S04]  /*0090*/  MOV R2, 0x400 ;  /* 0x0000040000027802 */ /* 0x000fc80000000f00 */
[----:B------:R-:W1:Y:S01]  /*00a0*/  LDS.U8 R3, [R3] ;  /* 0x0000000003037984 */ /* 0x000e620000000000 */
[----:B------:R-:W-:Y:S02]  /*00b0*/  LEA R4, R13, R2, 0x18 ;  /* 0x000000020d047211 */ /* 0x000fe400078ec0ff */
[----:B-1----:R-:W-:-:S13]  /*00c0*/  ISETP.NE.AND P0, PT, R3, RZ, PT ;  /* 0x000000ff0300720c */ /* 0x002fda0003f05270 */
[----:B------:R-:W-:Y:S05]  /*00d0*/  @P0 BRA `(.L_x_1) ;  /* 0x0000000400440947 */ /* 0x000fea0003800000 */
[C---:B------:R-:W-:Y:S02]  /*00e0*/  LOP3.LUT R2, R13.reuse, 0x1, RZ, 0xc0, !PT ;  /* 0x000000010d027812 */ /* 0x040fe400078ec0ff */
[----:B------:R-:W-:Y:S02]  /*00f0*/  LOP3.LUT R5, R13, 0x1, RZ, 0x3c, !PT ;  /* 0x000000010d057812 */ /* 0x000fe400078e3cff */
[----:B------:R-:W-:-:S13]  /*0100*/  ISETP.NE.U32.AND P0, PT, R2, 0x1, PT ;  /* 0x000000010200780c */ /* 0x000fda0003f05070 */
[----:B------:R-:W-:Y:S05]  /*0110*/  @!P0 BRA `(.L_x_2) ;  /* 0x0000000000bc8947 */ /* 0x000fea0003800000 */
[----:B------:R-:W-:Y:S01]  /*0120*/  ELECT P2, URZ, PT ;  /* 0x0000000000ff782f */ /* 0x000fe20003840000 */
[----:B------:R-:W-:-:S12]  /*0130*/  BSSY B0, `(.L_x_2) ;  /* 0x000002d000007945 */ /* 0x000fd80003800000 */
[----:B------:R-:W-:Y:S05]  /*0140*/  @!P2 BRA `(.L_x_3) ;  /* 0x0000000000aca947 */ /* 0x000fea0003800000 */
[----:B------:R-:W-:-:S05]  /*0150*/  UMOV UR4, 0x1 ;  /* 0x0000000100047882 */ /* 0x000fca0000000000 */
[----:B------:R-:W-:Y:S04]  /*0160*/  DEPBAR.LE SB1, 0x36 ;  /* 0x00009d800000791a */ /* 0x000fe80000000000 */
[----:B------:R-:W1:Y:S02]  /*0170*/  UTCATOMSWS.2CTA.FIND_AND_SET.ALIGN UP0, UR4, UR4 ;  /* 0x00000004000475e3 */ /* 0x000e640008200800 */
[----:B-1----:R-:W-:Y:S01]  /*0180*/  PLOP3.LUT P2, PT, PT, PT, UP0, 0x80, 0x8 ;  /* 0x000000000008781c */ /* 0x002fe20003f4f008 */
[----:B------:R-:W-:-:S03]  /*0190*/  IMAD.U32 R6, RZ, RZ, UR4 ;  /* 0x00000004ff067e24 */ /* 0x000fc6000f8e00ff */
[----:B------:R-:W-:-:S04]  /*01a0*/  SEL R2, RZ, 0xffffffff, !P2 ;  /* 0xffffffffff027807 */ /* 0x000fc80005000000 */
[----:B------:R-:W-:-:S13]  /*01b0*/  ISETP.NE.AND P2, PT, R2, RZ, PT ;  /* 0x000000ff0200720c */ /* 0x000fda0003f45270 */
[----:B------:R-:W-:Y:S05]  /*01c0*/  @P2 BRA `(.L_x_4) ;  /* 0x0000000000242947 */ /* 0x000fea0003800000 */
.L_x_5:
[----:B------:R-:W-:Y:S05]  /*01d0*/  NANOSLEEP 0x64 ;  /* 0x000000640000795d */ /* 0x000fea0003800000 */
[----:B------:R-:W-:-:S05]  /*01e0*/  UMOV UR4, 0x1 ;  /* 0x0000000100047882 */ /* 0x000fca0000000000 */
[----:B------:R-:W-:Y:S04]  /*01f0*/  DEPBAR.LE SB1, 0x36 ;  /* 0x00009d800000791a */ /* 0x000fe80000000000 */
[----:B------:R-:W1:Y:S02]  /*0200*/  UTCATOMSWS.2CTA.FIND_AND_SET.ALIGN UP0, UR4, UR4 ;  /* 0x00000004000475e3 */ /* 0x000e640008200800 */
[----:B-1----:R-:W-:Y:S01]  /*0210*/  PLOP3.LUT P2, PT, PT, PT, UP0, 0x80, 0x8 ;  /* 0x000000000008781c */ /* 0x002fe20003f4f008 */
[----:B------:R-:W-:-:S03]  /*0220*/  IMAD.U32 R6, RZ, RZ, UR4 ;  /* 0x00000004ff067e24 */ /* 0x000fc6000f8e00ff */
[----:B------:R-:W-:-:S04]  /*0230*/  SEL R2, RZ, 0xffffffff, !P2 ;  /* 0xffffffffff027807 */ /* 0x000fc80005000000 */
[----:B------:R-:W-:-:S13]  /*0240*/  ISETP.NE.AND P2, PT, R2, RZ, PT ;  /* 0x000000ff0200720c */ /* 0x000fda0003f45270 */
[----:B------:R-:W-:Y:S05]  /*0250*/  @!P2 BRA `(.L_x_5) ;  /* 0xfffffffc00dca947 */ /* 0x000fea000383ffff */
.L_x_4:
[----:B------:R-:W-:Y:S01]  /*0260*/  MOV R2, 0x60 ;  /* 0x0000006000027802 */ /* 0x000fe20000000f00 */
[----:B------:R-:W-:Y:S01]  /*0270*/  IMAD.MOV.U32 R12, RZ, RZ, 0x4 ;  /* 0x00000004ff0c7424 */ /* 0x000fe200078e00ff */
[----:B------:R-:W-:Y:S02]  /*0280*/  MOV R3, 0x58 ;  /* 0x0000005800037802 */ /* 0x000fe40000000f00 */
[C---:B------:R-:W-:Y:S02]  /*0290*/  LEA R7, R13.reuse, R2, 0x18 ;  /* 0x000000020d077211 */ /* 0x040fe400078ec0ff */
[----:B------:R-:W-:-:S03]  /*02a0*/  LEA R9, R13, R3, 0x18 ;  /* 0x000000030d097211 */ /* 0x000fc600078ec0ff */
[----:B------:R-:W1:Y:S01]  /*02b0*/  LDS R2, [R7] ;  /* 0x0000000007027984 */ /* 0x000e620000000800 */
[----:B------:R-:W-:Y:S01]  /*02c0*/  PRMT R11, R5, 0x654, R9 ;  /* 0x00000654050b7816 */ /* 0x000fe20000000009 */
[----:B-1----:R-:W-:-:S04]  /*02d0*/  IMAD.U32 R2, R2, -0x80000000, RZ ;  /* 0x8000000002027824 */ /* 0x002fc800078e00ff */
[----:B------:R-:W1:Y:S02]  /*02e0*/  SYNCS.PHASECHK.TRANS64.TRYWAIT P2, [R9+URZ], R2 ;  /* 0x00000002090075a7 */ /* 0x000e6400080411ff */
[----:B-1----:R-:W-:Y:S05]  /*02f0*/  @P2 BRA `(.L_x_6) ;  /* 0x0000000000082947 */ /* 0x002fea0003800000 */
[----:B------:R-:W1:Y:S02]  /*0300*/  SYNCS.PHASECHK.TRANS64.TRYWAIT P2, [R9+URZ], R2 ;  /* 0x00000002090075a7 */ /* 0x000e6400080411ff */
[----:B-1----:R-:W-:Y:S05]  /*0310*/  @!P2 BRA `(.L_x_7) ;  /* 0x0000004400d0a947 */ /* 0x002fea0003800000 */
.L_x_6:
[C---:B-1----:R-:W-:Y:S01]  /*0320*/  IMAD.SHL.U32 R3, R6.reuse, 0x20, RZ ;  /* 0x0000002006037824 */ /* 0x042fe200078e00ff */
[----:B------:R-:W-:Y:S01]  /*0330*/  PRMT R10, R5, 0x654, R4 ;  /* 0x00000654050a7816 */ /* 0x000fe20000000004 */
[----:B------:R-:W-:Y:S01]  /*0340*/  IMAD.MOV.U32 R15, RZ, RZ, 0x1 ;  /* 0x00000001ff0f7424 */ /* 0x000fe200078e00ff */
[----:B------:R1:W-:Y:S01]  /*0350*/  SYNCS.ARRIVE.TRANS64.RED RZ, [R11+URZ], R12 ;  /* 0x0000000c0bff79a7 */ /* 0x0003e200080004ff */
[----:B------:R-:W-:Y:S01]  /*0360*/  VIADD R8, R6, 0x10 ;  /* 0x0000001006087836 */ /* 0x000fe20000000000 */
[----:B------:R1:W-:Y:S02]  /*0370*/  STS [R4], R3 ;  /* 0x0000000304007388 */ /* 0x0003e40000000800 */
[C---:B------:R-:W-:Y:S02]  /*0380*/  SHF.L.U32 R2, R15.reuse, R6, RZ ;  /* 0x000000060f027219 */ /* 0x040fe400000006ff */
[----:B------:R-:W-:Y:S01]  /*0390*/  SHF.L.U32 R9, R15, R8, RZ ;  /* 0x000000080f097219 */ /* 0x000fe200000006ff */
[----:B------:R1:W-:Y:S01]  /*03a0*/  STAS [R10.64], R6 ;  /* 0x000000060a007dbd */ /* 0x0003e2000c0008ff */
[----:B------:R-:W-:-:S02]  /*03b0*/  MOV R8, 0x50 ;  /* 0x0000005000087802 */ /* 0x000fc40000000f00 */
[----:B------:R-:W-:Y:S02]  /*03c0*/  LOP3.LUT R2, R9, R2, RZ, 0xfc, !PT ;  /* 0x0000000209027212 */ /* 0x000fe400078efcff */
[----:B------:R-:W-:-:S05]  /*03d0*/  LEA R9, R13, R8, 0x18 ;  /* 0x000000080d097211 */ /* 0x000fca00078ec0ff */
[----:B------:R1:W-:Y:S04]  /*03e0*/  ATOMS.OR RZ, [R9], R2 ;  /* 0x0000000209ff738c */ /* 0x0003e80003000000 */
[----:B------:R1:W-:Y:S02]  /*03f0*/  ATOMS.XOR RZ, [R7], R15 ;  /* 0x0000000f07ff738c */ /* 0x0003e40003800000 */
.L_x_3:
[----:B------:R-:W-:Y:S05]  /*0400*/  BSYNC B0 ;  /* 0x0000000000007941 */ /* 0x000fea0003800000 */
.L_x_2:
[----:B------:R-:W-:Y:S05]  /*0410*/  @P0 BRA `(.L_x_8) ;  /* 0x0000000000840947 */ /* 0x000fea0003800000 */
[----:B------:R-:W-:Y:S05]  /*0420*/  WARPSYNC.ALL ;  /* 0x0000000000007948 */ /* 0x000fea0003800000 */
[----:B------:R-:W-:Y:S01]  /*0430*/  NOP ;  /* 0x0000000000007918 */ /* 0x000fe20000000000 */
[----:B------:R-:W-:-:S13]  /*0440*/  ELECT P0, URZ, PT ;  /* 0x0000000000ff782f */ /* 0x000fda0003800000 */
[----:B------:R-:W-:Y:S05]  /*0450*/  @!P0 BRA `(.L_x_8) ;  /* 0x0000000000748947 */ /* 0x000fea0003800000 */
[----:B-1----:R-:W-:Y:S02]  /*0460*/  MOV R2, 0x60 ;  /* 0x0000006000027802 */ /* 0x002fe40000000f00 */
[----:B------:R-:W-:Y:S02]  /*0470*/  MOV R6, 0x58 ;  /* 0x0000005800067802 */ /* 0x000fe40000000f00 */
[C---:B------:R-:W-:Y:S02]  /*0480*/  LEA R8, R13.reuse, R2, 0x18 ;  /* 0x000000020d087211 */ /* 0x040fe400078ec0ff */
[----:B------:R-:W-:-:S03]  /*0490*/  LEA R9, R13, R6, 0x18 ;  /* 0x000000060d097211 */ /* 0x000fc600078ec0ff */
[----:B------:R-:W1:Y:S02]  /*04a0*/  LDS R2, [R8] ;  /* 0x0000000008027984 */ /* 0x000e640000000800 */
[----:B-1----:R-:W-:-:S04]  /*04b0*/  IMAD.U32 R2, R2, -0x80000000, RZ ;  /* 0x8000000002027824 */ /* 0x002fc800078e00ff */
[----:B------:R-:W1:Y:S02]  /*04c0*/  SYNCS.PHASECHK.TRANS64.TRYWAIT P0, [R9+URZ], R2 ;  /* 0x00000002090075a7 */ /* 0x000e6400080011ff */
[----:B-1----:R-:W-:Y:S05]  /*04d0*/  @P0 BRA `(.L_x_9) ;  /* 0x0000000000080947 */ /* 0x002fea0003800000 */
[----:B------:R-:W1:Y:S02]  /*04e0*/  SYNCS.PHASECHK.TRANS64.TRYWAIT P0, [R9+URZ], R2 ;  /* 0x00000002090075a7 */ /* 0x000e6400080011ff */
[----:B-1----:R-:W-:Y:S05]  /*04f0*/  @!P0 BRA `(.L_x_10) ;  /* 0x0000004400708947 */ /* 0x002fea0003800000 */
.L_x_9:
[----:B------:R-:W2:Y:S01]  /*0500*/  LDS R2, [R4] ;  /* 0x0000000004027984 */ /* 0x000ea20000000800 */
[----:B------:R-:W-:Y:S01]  /*0510*/  IMAD.MOV.U32 R11, RZ, RZ, 0x1 ;  /* 0x00000001ff0b7424 */ /* 0x000fe200078e00ff */
[----:B------:R-:W-:Y:S01]  /*0520*/  PRMT R5, R5, 0x654, R9 ;  /* 0x0000065405057816 */ /* 0x000fe20000000009 */
[C---:B-12---:R-:W-:Y:S02]  /*0530*/  IMAD.SHL.U32 R3, R2.reuse, 0x20, RZ ;  /* 0x0000002002037824 */ /* 0x046fe400078e00ff */
[----:B------:R-:W-:Y:S01]  /*0540*/  VIADD R6, R2, 0x10 ;  /* 0x0000001002067836 */ /* 0x000fe20000000000 */
[C---:B------:R-:W-:Y:S02]  /*0550*/  SHF.L.U32 R2, R11.reuse, R2, RZ ;  /* 0x000000020b027219 */ /* 0x040fe400000006ff */
[----:B------:R2:W-:Y:S02]  /*0560*/  STS [R4], R3 ;  /* 0x0000000304007388 */ /* 0x0005e40000000800 */
[----:B------:R-:W-:-:S02]  /*0570*/  SHF.L.U32 R7, R11, R6, RZ ;  /* 0x000000060b077219 */ /* 0x000fc400000006ff */
[----:B------:R-:W-:Y:S02]  /*0580*/  MOV R6, 0x50 ;  /* 0x0000005000067802 */ /* 0x000fe40000000f00 */
[----:B------:R-:W-:Y:S02]  /*0590*/  LOP3.LUT R2, R7, R2, RZ, 0xfc, !PT ;  /* 0x0000000207027212 */ /* 0x000fe400078efcff */
[----:B------:R-:W-:-:S05]  /*05a0*/  LEA R13, R13, R6, 0x18 ;  /* 0x000000060d0d7211 */ /* 0x000fca00078ec0ff */
[----:B------:R2:W-:Y:S01]  /*05b0*/  ATOMS.OR RZ, [R13], R2 ;  /* 0x000000020dff738c */ /* 0x0005e20003000000 */
[----:B------:R2:W-:Y:S03]  /*05c0*/  SYNCS.ARRIVE.TRANS64.RED.A1T0 RZ, [R5+URZ], RZ ;  /* 0x000000ff05ff79a7 */ /* 0x0005e600081004ff */
[----:B------:R2:W-:Y:S01]  /*05d0*/  ATOMS.XOR RZ, [R8], R11 ;  /* 0x0000000b08ff738c */ /* 0x0005e20003800000 */
[----:B------:R-:W-:Y:S05]  /*05e0*/  BRA `(.L_x_8) ;  /* 0x0000000000107947 */ /* 0x000fea0003800000 */
.L_x_1:
[----:B------:R-:W-:Y:S01]  /*05f0*/  IMAD.MOV.U32 R3, RZ, RZ, -0x1 ;  /* 0xffffffffff037424 */ /* 0x000fe200078e00ff */
[----:B------:R-:W-:-:S04]  /*0600*/  MOV R2, 0x630 ;  /* 0x0000063000027802 */ /* 0x000fc80000000f00 */
[----:B------:R1:W-:Y:S03]  /*0610*/  STS [R4], R3 ;  /* 0x0000000304007388 */ /* 0x0003e60000000800 */
[----:B01----:R-:W-:Y:S05]  /*0620*/  CALL.REL.NOINC `($__internal_1_$__cuda_sm10x_tcgen05_guardrail_trap_phase_invalid_during_alloc) ;  /* 0x0000004400607944 */ /* 0x003fea0003c00000 */
.L_x_8:
[----:B------:R-:W-:Y:S05]  /*0630*/  WARPSYNC.ALL ;  /* 0x0000000000007948 */ /* 0x000fea0003800000 */
[----:B------:R-:W-:Y:S01]  /*0640*/  NOP ;  /* 0x0000000000007918 */ /* 0x000fe20000000000 */
.L_x_0:
[----:B-12---:R-:W1:Y:S08]  /*0650*/  LDC.64 R10, c[0x0][0x398] ;  /* 0x0000e600ff0a7b82 */ /* 0x006e700000000a00 */
[----:B------:R-:W2:Y:S02]  /*0660*/  S2UR UR5, SR_CgaSize ;  /* 0x00000000000579c3 */ /* 0x000ea40000008a00 */
[----:B--2---:R-:W-:-:S12]  /*0670*/  UIMAD UR5, UR5, -0xa0, URZ ;  /* 0xffffff60050578a4 */ /* 0x004fd8000f8e02ff */
[----:B------:R-:W2:Y:S01]  /*0680*/  LDCU UR5, c[0x0][UR5+0x2b0] ;  /* 0x00005600050577ac */ /* 0x000ea20008000800 */
[--C-:B------:R-:W-:Y:S02]  /*0690*/  SHF.R.U32.HI R73, RZ, 0x5, R0.reuse ;  /* 0x00000005ff497819 */ /* 0x100fe40000011600 */
[----:B------:R-:W-:Y:S01]  /*06a0*/  SHF.R.U32.HI R36, RZ, 0x6, R0 ;  /* 0x00000006ff247819 */ /* 0x000fe20000011600 */
[----:B------:R-:W3:Y:S01]  /*06b0*/  LDCU UR6, c[0x0][0x3a4] ;  /* 0x00007480ff0677ac */ /* 0x000ee20008000800 */
[----:B------:R-:W-:Y:S01]  /*06c0*/  PRMT R85, RZ, 0x7610, R85 ;  /* 0x00007610ff557816 */ /* 0x000fe20000000055 */
[----:B------:R-:W4:Y:S01]  /*06d0*/  S2UR UR4, SR_CTAID.X ;  /* 0x00000000000479c3 */ /* 0x000f220000002500 */
[----:B------:R-:W-:Y:S01]  /*06e0*/  SGXT.U32 R36, R36, 0x1 ;  /* 0x000000012424781a */ /* 0x000fe20000000000 */
[----:B------:R-:W0:Y:S06]  /*06f0*/  LDCU.128 UR20, c[0x0][0x380] ;  /* 0x00007000ff1477ac */ /* 0x000e2c0008000c00 */
[----:B------:R-:W5:Y:S01]  /*0700*/  S2UR UR9, SR_CgaCtaId ;  /* 0x00000000000979c3 */ /* 0x000f620000008800 */
[----:B-1----:R-:W-:Y:S01]  /*0710*/  VIADD R2, R11, 0x3f ;  /* 0x0000003f0b027836 */ /* 0x002fe20000000000 */
[----:B------:R-:W-:-:S06]  /*0720*/  IABS R17, R10 ;  /* 0x0000000a00117213 */ /* 0x000fcc0000000000 */
[----:B------:R-:W1:Y:S01]  /*0730*/  LDC.64 R66, c[0x0][0x3a8] ;  /* 0x0000ea00ff427b82 */ /* 0x000e620000000a00 */
[----:B------:R-:W-:Y:S02]  /*0740*/  IABS R18, R11 ;  /* 0x0000000b00127213 */ /* 0x000fe40000000000 */
[----:B------:R-:W-:Y:S02]  /*0750*/  SHF.R.S32.HI R3, RZ, 0x1f, R2 ;  /* 0x0000001fff037819 */ /* 0x000fe40000011402 */
[----:B----4-:R-:W-:Y:S02]  /*0760*/  I2FP.F32.U32 R6, UR4 ;  /* 0x0000000400067c45 */ /* 0x010fe40008201000 */
[----:B------:R-:W-:Y:S01]  /*0770*/  LEA.HI R3, R3, R2, RZ, 0x6 ;  /* 0x0000000203037211 */ /* 0x000fe200078f30ff */
[----:B------:R-:W4:Y:S02]  /*0780*/  LDC R81, c[0x0][0x3a0] ;  /* 0x0000e800ff517b82 */ /* 0x000f240000000800 */
[----:B--2---:R-:W-:Y:S01]  /*0790*/  FMUL R6, R6, UR5 ;  /* 0x0000000506067c20 */ /* 0x004fe20008400000 */
[----:B------:R-:W-:Y:S01]  /*07a0*/  SHF.R.S32.HI R3, RZ, 0x6, R3 ;  /* 0x00000006ff037819 */ /* 0x000fe20000011403 */
[----:B------:R-:W-:Y:S01]  /*07b0*/  UMOV UR5, 0x1 ;  /* 0x0000000100057882 */ /* 0x000fe20000000000 */
[----:B-----5:R-:W-:Y:S01]  /*07c0*/  ULOP3.LUT UR4, UR9, 0x1, URZ, 0xc0, !UPT ;  /* 0x0000000109047892 */ /* 0x020fe2000f8ec0ff */
[----:B------:R-:W2:Y:S02]  /*07d0*/  F2I.U32.TRUNC.NTZ R7, R6 ;  /* 0x0000000600077305 */ /* 0x000ea4000020f000 */
[----:B------:R-:W-:-:S05]  /*07e0*/  IMAD.SHL.U32 R4, R3, 0x8, RZ ;  /* 0x0000000803047824 */ /* 0x000fca00078e00ff */
[----:B------:R-:W-:-:S04]  /*07f0*/  IABS R9, R4 ;  /* 0x0000000400097213 */ /* 0x000fc80000000000 */
[----:B------:R-:W5:Y:S01]  /*0800*/  I2F.RP R5, R9 ;  /* 0x0000000900057306 */ /* 0x000f620000209400 */
[----:B--2---:R-:W-:-:S07]  /*0810*/  IABS R12, R7 ;  /* 0x00000007000c7213 */ /* 0x004fce0000000000 */
[----:B-----5:R-:W2:Y:S02]  /*0820*/  MUFU.RCP R5, R5 ;  /* 0x0000000500057308 */ /* 0x020ea40000001000 */
[----:B--2---:R-:W-:Y:S01]  /*0830*/  VIADD R2, R5, 0xffffffe ;  /* 0x0ffffffe05027836 */ /* 0x004fe20000000000 */
[----:B------:R-:W-:-:S05]  /*0840*/  IABS R5, R4 ;  /* 0x0000000400057213 */ /* 0x000fca0000000000 */
[----:B------:R2:W5:Y:S02]  /*0850*/  F2I.FTZ.U32.TRUNC.NTZ R3, R2 ;  /* 0x0000000200037305 */ /* 0x000564000021f000 */
[----:B--2---:R-:W-:Y:S02]  /*0860*/  IMAD.MOV.U32 R2, RZ, RZ, RZ ;  /* 0x000000ffff027224 */ /* 0x004fe400078e00ff */
[----:B-----5:R-:W-:-:S04]  /*0870*/  IMAD.MOV R8, RZ, RZ, -R3 ;  /* 0x000000ffff087224 */ /* 0x020fc800078e0a03 */
[----:B------:R-:W-:Y:S02]  /*0880*/  IMAD R13, R8, R9, RZ ;  /* 0x00000009080d7224 */ /* 0x000fe400078e02ff */
[----:B------:R-:W-:Y:S02]  /*0890*/  IMAD.MOV.U32 R8, RZ, RZ, R12 ;  /* 0x000000ffff087224 */ /* 0x000fe400078e000c */
[----:B------:R-:W-:-:S04]  /*08a0*/  IMAD.HI.U32 R3, R3, R13, R2 ;  /* 0x0000000d03037227 */ /* 0x000fc800078e0002 */
[----:B------:R-:W-:Y:S02]  /*08b0*/  IMAD.MOV R2, RZ, RZ, -R5 ;  /* 0x000000ffff027224 */ /* 0x000fe400078e0a05 */
[----:B------:R-:W-:-:S04]  /*08c0*/  IMAD.HI.U32 R3, R3, R8, RZ ;  /* 0x0000000803037227 */ /* 0x000fc800078e00ff */
[----:B------:R-:W-:Y:S01]  /*08d0*/  IMAD R2, R3, R2, R8 ;  /* 0x0000000203027224 */ /* 0x000fe200078e0208 */
[----:B------:R-:W-:Y:S04]  /*08e0*/  BAR.SYNC.DEFER_BLOCKING 0x0 ;  /* 0x0000000000007b1d */ /* 0x000fe80000010000 */
[----:B------:R-:W-:-:S13]  /*08f0*/  ISETP.GT.U32.AND P2, PT, R9, R2, PT ;  /* 0x000000020900720c */ /* 0x000fda0003f44070 */
[----:B------:R-:W-:Y:S02]  /*0900*/  @!P2 IMAD.IADD R2, R2, 0x1, -R9 ;  /* 0x000000010202a824 */ /* 0x000fe400078e0a09 */
[----:B------:R-:W-:Y:S01]  /*0910*/  @!P2 VIADD R3, R3, 0x1 ;  /* 0x000000010303a836 */ /* 0x000fe20000000000 */
[----:B------:R-:W-:Y:S02]  /*0920*/  ISETP.NE.AND P2, PT, R4, RZ, PT ;  /* 0x000000ff0400720c */ /* 0x000fe40003f45270 */
[----:B------:R-:W-:Y:S02]  /*0930*/  ISETP.GE.U32.AND P0, PT, R2, R9, PT ;  /* 0x000000090200720c */ /* 0x000fe40003f06070 */
[----:B------:R-:W-:-:S04]  /*0940*/  LOP3.LUT R2, R7, R4, RZ, 0x3c, !PT ;  /* 0x0000000407027212 */ /* 0x000fc800078e3cff */
[----:B------:R-:W-:Y:S01]  /*0950*/  ISETP.GE.AND P3, PT, R2, RZ, PT ;  /* 0x000000ff0200720c */ /* 0x000fe20003f66270 */
[----:B------:R-:W-:-:S06]  /*0960*/  VIADD R2, R10, 0x7f ;  /* 0x0000007f0a027836 */ /* 0x000fcc0000000000 */
[----:B------:R-:W-:-:S04]  /*0970*/  @P0 VIADD R3, R3, 0x1 ;  /* 0x0000000103030836 */ /* 0x000fc80000000000 */
[----:B------:R-:W-:Y:S01]  /*0980*/  IMAD.MOV.U32 R5, RZ, RZ, R3 ;  /* 0x000000ffff057224 */ /* 0x000fe200078e0003 */
[----:B------:R-:W-:-:S03]  /*0990*/  SHF.R.S32.HI R3, RZ, 0x1f, R2 ;  /* 0x0000001fff037819 */ /* 0x000fc60000011402 */
[----:B------:R-:W-:Y:S01]  /*09a0*/  @!P3 IMAD.MOV R5, RZ, RZ, -R5 ;  /* 0x000000ffff05b224 */ /* 0x000fe200078e0a05 */
[----:B------:R-:W-:Y:S02]  /*09b0*/  @!P2 LOP3.LUT R5, RZ, R4, RZ, 0x33, !PT ;  /* 0x00000004ff05a212 */ /* 0x000fe400078e33ff */
[----:B------:R-:W-:-:S03]  /*09c0*/  LEA.HI R3, R3, R2, RZ, 0x7 ;  /* 0x0000000203037211 */ /* 0x000fc600078f38ff */
[----:B------:R-:W-:Y:S02]  /*09d0*/  IMAD.SHL.U32 R12, R5, 0x8, RZ ;  /* 0x00000008050c7824 */ /* 0x000fe400078e00ff */
[----:B------:R-:W-:-:S03]  /*09e0*/  IMAD.MOV R5, RZ, RZ, -R5 ;  /* 0x000000ffff057224 */ /* 0x000fc600078e0a05 */
[----:B------:R-:W-:Y:S01]  /*09f0*/  LEA.HI.SX32 R3, R3, -R12, 0x19 ;  /* 0x8000000c03037211 */ /* 0x000fe200078fcaff */
[----:B------:R-:W-:Y:S02]  /*0a00*/  IMAD R14, R4, R5, R7 ;  /* 0x00000005040e7224 */ /* 0x000fe400078e0207 */
[----:B------:R-:W2:Y:S01]  /*0a10*/  I2F.RP R5, R17 ;  /* 0x0000001100057306 */ /* 0x000ea20000209400 */
[----:B------:R-:W-:Y:S02]  /*0a20*/  VIMNMX R13, PT, PT, R3, 0x8, PT ;  /* 0x00000008030d7848 */ /* 0x000fe40003fe0100 */
[----:B------:R-:W-:Y:S02]  /*0a30*/  IABS R4, R14 ;  /* 0x0000000e00047213 */ /* 0x000fe40000000000 */
[----:B------:R-:W-:-:S04]  /*0a40*/  IABS R8, R13 ;  /* 0x0000000d00087213 */ /* 0x000fc80000000000 */
[----:B------:R-:W5:Y:S08]  /*0a50*/  I2F.RP R6, R8 ;  /* 0x0000000800067306 */ /* 0x000f700000209400 */
[----:B--2---:R-:W-:Y:S08]  /*0a60*/  MUFU.RCP R5, R5 ;  /* 0x0000000500057308 */ /* 0x004ff00000001000 */
[----:B-----5:R-:W2:Y:S02]  /*0a70*/  MUFU.RCP R6, R6 ;  /* 0x0000000600067308 */ /* 0x020ea40000001000 */
[----:B--2---:R-:W-:Y:S01]  /*0a80*/  VIADD R2, R6, 0xffffffe ;  /* 0x0ffffffe06027836 */ /* 0x004fe20000000000 */
[----:B------:R-:W-:-:S05]  /*0a90*/  IABS R6, R13 ;  /* 0x0000000d00067213 */ /* 0x000fca0000000000 */
[----:B------:R2:W5:Y:S02]  /*0aa0*/  F2I.FTZ.U32.TRUNC.NTZ R3, R2 ;  /* 0x0000000200037305 */ /* 0x000564000021f000 */
[----:B--2---:R-:W-:Y:S02]  /*0ab0*/  IMAD.MOV.U32 R2, RZ, RZ, RZ ;  /* 0x000000ffff027224 */ /* 0x004fe400078e00ff */
[----:B-----5:R-:W-:-:S04]  /*0ac0*/  IMAD.MOV R9, RZ, RZ, -R3 ;  /* 0x000000ffff097224 */ /* 0x020fc800078e0a03 */
[----:B------:R-:W-:-:S04]  /*0ad0*/  IMAD R7, R9, R8, RZ ;  /* 0x0000000809077224 */ /* 0x000fc800078e02ff */
[----:B------:R-:W-:Y:S02]  /*0ae0*/  IMAD.HI.U32 R2, R3, R7, R2 ;  /* 0x0000000703027227 */ /* 0x000fe400078e0002 */
[----:B------:R-:W2:Y:S02]  /*0af0*/  I2F.RP R7, R18 ;  /* 0x0000001200077306 */ /* 0x000ea40000209400 */
[----:B------:R-:W-:Y:S02]  /*0b00*/  IMAD.MOV.U32 R3, RZ, RZ, R4 ;  /* 0x000000ffff037224 */ /* 0x000fe400078e0004 */
[----:B------:R-:W-:Y:S02]  /*0b10*/  IMAD.MOV R4, RZ, RZ, -R6 ;  /* 0x000000ffff047224 */ /* 0x000fe400078e0a06 */
[----:B------:R-:W-:-:S04]  /*0b20*/  IMAD.HI.U32 R2, R2, R3, RZ ;  /* 0x0000000302027227 */ /* 0x000fc800078e00ff */
[----:B------:R-:W-:Y:S01]  /*0b30*/  IMAD R3, R2, R4, R3 ;  /* 0x0000000402037224 */ /* 0x000fe200078e0203 */
[----:B------:R-:W-:Y:S01]  /*0b40*/  LOP3.LUT R4, R14, R13, RZ, 0x3c, !PT ;  /* 0x0000000d0e047212 */ /* 0x000fe200078e3cff */
[----:B------:R-:W-:-:S03]  /*0b50*/  VIADD R6, R5, 0xffffffe ;  /* 0x0ffffffe05067836 */ /* 0x000fc60000000000 */
[----:B------:R-:W-:Y:S01]  /*0b60*/  ISETP.GT.U32.AND P2, PT, R8, R3, PT ;  /* 0x000000030800720c */ /* 0x000fe20003f44070 */
[----:B--2---:R-:W2:Y:S01]  /*0b70*/  MUFU.RCP R7, R7 ;  /* 0x0000000700077308 */ /* 0x004ea20000001000 */
[----:B------:R-:W-:-:S11]  /*0b80*/  ISETP.GE.AND P3, PT, R4, RZ, PT ;  /* 0x000000ff0400720c */ /* 0x000fd60003f66270 */
[----:B------:R-:W-:Y:S02]  /*0b90*/  @!P2 IMAD.IADD R3, R3, 0x1, -R8 ;  /* 0x000000010303a824 */ /* 0x000fe400078e0a08 */
[----:B------:R-:W-:Y:S01]  /*0ba0*/  @!P2 VIADD R2, R2, 0x1 ;  /* 0x000000010202a836 */ /* 0x000fe20000000000 */
[----:B------:R-:W-:Y:S02]  /*0bb0*/  ISETP.NE.AND P2, PT, R13, RZ, PT ;  /* 0x000000ff0d00720c */ /* 0x000fe40003f45270 */
[----:B------:R-:W-:Y:S01]  /*0bc0*/  ISETP.GE.U32.AND P0, PT, R3, R8, PT ;  /* 0x000000080300720c */ /* 0x000fe20003f06070 */
[----:B--2---:R-:W-:Y:S01]  /*0bd0*/  VIADD R8, R7, 0xffffffe ;  /* 0x0ffffffe07087836 */ /* 0x004fe20000000000 */
[----:B------:R-:W2:Y:S01]  /*0be0*/  F2I.FTZ.U32.TRUNC.NTZ R3, R6 ;  /* 0x0000000600037305 */ /* 0x000ea2000021f000 */
[----:B------:R-:W-:Y:S01]  /*0bf0*/  IMAD.U32 R7, RZ, RZ, UR4 ;  /* 0x00000004ff077e24 */ /* 0x000fe2000f8e00ff */
[----:B------:R-:W-:-:S06]  /*0c00*/  USHF.L.U32 UR4, UR4, 0x5, URZ ;  /* 0x0000000504047899 */ /* 0x000fcc00080006ff */
[----:B------:R5:W0:Y:S03]  /*0c10*/  F2I.FTZ.U32.TRUNC.NTZ R5, R8 ;  /* 0x0000000800057305 */ /* 0x000a26000021f000 */
[----:B------:R-:W-:-:S04]  /*0c20*/  @P0 VIADD R2, R2, 0x1 ;  /* 0x0000000102020836 */ /* 0x000fc80000000000 */
[----:B------:R-:W-:Y:S01]  /*0c30*/  IMAD.MOV.U32 R15, RZ, RZ, R2 ;  /* 0x000000ffff0f7224 */ /* 0x000fe200078e0002 */
[----:B------:R-:W-:Y:S01]  /*0c40*/  LOP3.LUT R2, R0, 0x3f, RZ, 0xc0, !PT ;  /* 0x0000003f00027812 */ /* 0x000fe200078ec0ff */
[----:B--2---:R-:W-:Y:S01]  /*0c50*/  IMAD.MOV R4, RZ, RZ, -R3 ;  /* 0x000000ffff047224 */ /* 0x004fe200078e0a03 */
[----:B-----5:R-:W-:Y:S01]  /*0c60*/  SHF.R.U32.HI R8, RZ, 0x5, R0 ;  /* 0x00000005ff087819 */ /* 0x020fe20000011600 */
[----:B------:R-:W-:Y:S01]  /*0c70*/  @!P3 IMAD.MOV R15, RZ, RZ, -R15 ;  /* 0x000000ffff0fb224 */ /* 0x000fe200078e0a0f */
[----:B------:R-:W-:Y:S01]  /*0c80*/  @!P2 LOP3.LUT R15, RZ, R13, RZ, 0x33, !PT ;  /* 0x0000000dff0fa212 */ /* 0x000fe200078e33ff */
[----:B------:R-:W-:Y:S01]  /*0c90*/  IMAD R7, R7, 0x40, R2 ;  /* 0x0000004007077824 */ /* 0x000fe200078e0202 */
[----:B------:R-:W-:Y:S01]  /*0ca0*/  SGXT.U32 R8, R8, 0x2 ;  /* 0x000000020808781a */ /* 0x000fe20000000000 */
[----:B------:R-:W-:Y:S02]  /*0cb0*/  IMAD R9, R4, R17, RZ ;  /* 0x0000001104097224 */ /* 0x000fe400078e02ff */
[----:B------:R-:W-:-:S02]  /*0cc0*/  IMAD.MOV.U32 R2, RZ, RZ, RZ ;  /* 0x000000ffff027224 */ /* 0x000fc400078e00ff */
[----:B------:R-:W-:Y:S02]  /*0cd0*/  IMAD.MOV R4, RZ, RZ, -R15 ;  /* 0x000000ffff047224 */ /* 0x000fe400078e0a0f */
[----:B------:R-:W-:-:S04]  /*0ce0*/  IMAD.HI.U32 R6, R3, R9, R2 ;  /* 0x0000000903067227 */ /* 0x000fc800078e0002 */
[----:B------:R-:W-:Y:S02]  /*0cf0*/  IMAD.SHL.U32 R3, R15, 0x40, RZ ;  /* 0x000000400f037824 */ /* 0x000fe400078e00ff */
[--C-:B0-----:R-:W-:Y:S02]  /*0d00*/  IMAD.MOV R19, RZ, RZ, -R5.reuse ;  /* 0x000000ffff137224 */ /* 0x101fe400078e0a05 */
[----:B------:R-:W-:Y:S01]  /*0d10*/  IMAD R2, R13, R4, R14 ;  /* 0x000000040d027224 */ /* 0x000fe200078e020e */
[----:B------:R-:W-:Y:S01]  /*0d20*/  LOP3.LUT R8, R3, UR4, R8, 0xfe, !PT ;  /* 0x0000000403087c12 */ /* 0x000fe2000f8efe08 */
[----:B------:R-:W-:Y:S01]  /*0d30*/  IMAD R9, R19, R18, RZ ;  /* 0x0000001213097224 */ /* 0x000fe200078e02ff */
[----:B------:R-:W-:Y:S01]  /*0d40*/  UMOV UR4, 0x400 ;  /* 0x0000040000047882 */ /* 0x000fe20000000000 */
[----:B------:R-:W-:Y:S01]  /*0d50*/  IMAD.MOV.U32 R4, RZ, RZ, RZ ;  /* 0x000000ffff047224 */ /* 0x000fe200078e00ff */
[----:B------:R-:W-:Y:S01]  /*0d60*/  LOP3.LUT R23, R8, 0x4, RZ, 0xfc, !PT ;  /* 0x0000000408177812 */ /* 0x000fe200078efcff */
[----:B------:R-:W-:Y:S01]  /*0d70*/  IMAD.IADD R2, R12, 0x1, R2 ;  /* 0x000000010c027824 */ /* 0x000fe200078e0202 */
[----:B------:R-:W-:Y:S01]  /*0d80*/  IABS R14, R8 ;  /* 0x00000008000e7213 */ /* 0x000fe20000000000 */
[----:B------:R-:W-:Y:S01]  /*0d90*/  IMAD.HI.U32 R5, R5, R9, R4 ;  /* 0x0000000905057227 */ /* 0x000fe200078e0004 */
[----:B------:R-:W-:Y:S01]  /*0da0*/  IABS R16, R23 ;  /* 0x0000001700107213 */ /* 0x000fe20000000000 */
[----:B------:R-:W-:Y:S01]  /*0db0*/  ULEA UR13, UR9, UR4, 0x18 ;  /* 0x00000004090d7291 */ /* 0x000fe2000f8ec0ff */
[----:B------:R-:W-:Y:S01]  /*0dc0*/  LOP3.LUT R24, R8, 0x8, RZ, 0xfc, !PT ;  /* 0x0000000808187812 */ /* 0x000fe200078efcff */
[----:B------:R-:W-:Y:S01]  /*0dd0*/  IMAD R2, R2, 0x80, R7 ;  /* 0x0000008002027824 */ /* 0x000fe200078e0207 */
[C---:B------:R-:W-:Y:S01]  /*0de0*/  LOP3.LUT R25, R8.reuse, 0xc, RZ, 0xfc, !PT ;  /* 0x0000000c08197812 */ /* 0x040fe200078efcff */
[C---:B------:R-:W-:Y:S01]  /*0df0*/  IMAD.HI.U32 R7, R5.reuse, R16, RZ ;  /* 0x0000001005077227 */ /* 0x040fe200078e00ff */
[----:B------:R-:W-:Y:S01]  /*0e00*/  IABS R19, R24 ;  /* 0x0000001800137213 */ /* 0x000fe20000000000 */
[----:B------:R-:W-:Y:S01]  /*0e10*/  UIADD3 UR8, UPT, UPT, UR13, 0x1800, URZ ;  /* 0x000018000d087890 */ /* 0x000fe2000fffe0ff */
[----:B------:R-:W-:Y:S01]  /*0e20*/  IABS R13, R2 ;  /* 0x00000002000d7213 */ /* 0x000fe20000000000 */
[----:B------:R-:W-:Y:S01]  /*0e30*/  IMAD.HI.U32 R4, R5, R14, RZ ;  /* 0x0000000e05047227 */ /* 0x000fe200078e00ff */
[----:B------:R-:W-:Y:S01]  /*0e40*/  IABS R20, R25 ;  /* 0x0000001900147213 */ /* 0x000fe20000000000 */
[----:B------:R-:W0:Y:S01]  /*0e50*/  LDS R30, [UR13] ;  /* 0x0000000dff1e7984 */ /* 0x000e220008000800 */
[C---:B------:R-:W-:Y:S01]  /*0e60*/  LOP3.LUT R26, R8.reuse, 0x10, RZ, 0xfc, !PT ;  /* 0x00000010081a7812 */ /* 0x040fe200078efcff */
[----:B------:R-:W-:Y:S01]  /*0e70*/  IMAD.MOV R7, RZ, RZ, -R7 ;  /* 0x000000ffff077224 */ /* 0x000fe200078e0a07 */
[----:B------:R-:W-:Y:S01]  /*0e80*/  LOP3.LUT R27, R8, 0x14, RZ, 0xfc, !PT ;  /* 0x00000014081b7812 */ /* 0x000fe200078efcff */
[----:B------:R-:W-:Y:S01]  /*0e90*/  IMAD.HI.U32 R6, R6, R13, RZ ;  /* 0x0000000d06067227 */ /* 0x000fe200078e00ff */
[----:B------:R-:W-:-:S02]  /*0ea0*/  LOP3.LUT R28, R8, 0x18, RZ, 0xfc, !PT ;  /* 0x00000018081c7812 */ /* 0x000fc400078efcff */
[----:B------:R-:W-:Y:S01]  /*0eb0*/  LOP3.LUT R29, R8, 0x1c, RZ, 0xfc, !PT ;  /* 0x0000001c081d7812 */ /* 0x000fe200078efcff */
[----:B------:R-:W-:Y:S02]  /*0ec0*/  IMAD.MOV R15, RZ, RZ, -R4 ;  /* 0x000000ffff0f7224 */ /* 0x000fe400078e0a04 */
[C---:B------:R-:W-:Y:S01]  /*0ed0*/  IMAD R7, R18.reuse, R7, R16 ;  /* 0x0000000712077224 */ /* 0x040fe200078e0210 */
[----:B------:R-:W-:Y:S01]  /*0ee0*/  IABS R16, R26 ;  /* 0x0000001a00107213 */ /* 0x000fe20000000000 */
[----:B------:R-:W-:Y:S01]  /*0ef0*/  IMAD.MOV R4, RZ, RZ, -R6 ;  /* 0x000000ffff047224 */ /* 0x000fe200078e0a06 */
[----:B------:R-:W-:Y:S01]  /*0f00*/  IABS R22, R29 ;  /* 0x0000001d00167213 */ /* 0x000fe20000000000 */
[----:B------:R-:W-:Y:S01]  /*0f10*/  IMAD.HI.U32 R9, R5, R19, RZ ;  /* 0x0000001305097227 */ /* 0x000fe200078e00ff */
[----:B------:R-:W-:Y:S01]  /*0f20*/  BAR.SYNC.DEFER_BLOCKING 0x0 ;  /* 0x0000000000007b1d */ /* 0x000fe20000010000 */
[----:B------:R-:W-:Y:S02]  /*0f30*/  ISETP.GT.U32.AND P4, PT, R18, R7, PT ;  /* 0x000000071200720c */ /* 0x000fe40003f84070 */
[----:B------:R-:W-:-:S02]  /*0f40*/  IMAD R4, R17, R4, R13 ;  /* 0x0000000411047224 */ /* 0x000fc400078e020d */
[----:B------:R-:W-:Y:S02]  /*0f50*/  IMAD.MOV R9, RZ, RZ, -R9 ;  /* 0x000000ffff097224 */ /* 0x000fe400078e0a09 */
[----:B------:R-:W-:Y:S01]  /*0f60*/  IMAD.HI.U32 R12, R5, R20, RZ ;  /* 0x00000014050c7227 */ /* 0x000fe200078e00ff */
[----:B------:R-:W-:-:S03]  /*0f70*/  ISETP.GT.U32.AND P0, PT, R17, R4, PT ;  /* 0x000000041100720c */ /* 0x000fc60003f04070 */
[C---:B------:R-:W-:Y:S01]  /*0f80*/  IMAD R9, R18.reuse, R9, R19 ;  /* 0x0000000912097224 */ /* 0x040fe200078e0213 */
[----:B------:R-:W-:Y:S01]  /*0f90*/  IABS R19, R27 ;  /* 0x0000001b00137213 */ /* 0x000fe20000000000 */
[----:B------:R-:W-:Y:S02]  /*0fa0*/  IMAD.MOV R21, RZ, RZ, -R12 ;  /* 0x000000ffff157224 */ /* 0x000fe400078e0a0c */
[C---:B------:R-:W-:Y:S01]  /*0fb0*/  IMAD R6, R18.reuse, R15, R14 ;  /* 0x0000000f12067224 */ /* 0x040fe200078e020e */
[C---:B------:R-:W-:Y:S01]  /*0fc0*/  ISETP.GT.U32.AND P5, PT, R18.reuse, R9, PT ;  /* 0x000000091200720c */ /* 0x040fe20003fa4070 */
[----:B------:R-:W-:Y:S01]  /*0fd0*/  IMAD R12, R18, R21, R20 ;  /* 0x00000015120c7224 */ /* 0x000fe200078e0214 */
[----:B------:R-:W-:Y:S01]  /*0fe0*/  IABS R20, R28 ;  /* 0x0000001c00147213 */ /* 0x000fe20000000000 */
[----:B------:R-:W-:-:S03]  /*0ff0*/  IMAD.HI.U32 R13, R5, R16, RZ ;  /* 0x00000010050d7227 */ /* 0x000fc600078e00ff */
[----:B------:R-:W-:Y:S01]  /*1000*/  ISETP.GT.U32.AND P2, PT, R18, R12, PT ;  /* 0x0000000c1200720c */ /* 0x000fe20003f44070 */
[----:B------:R-:W-:Y:S02]  /*1010*/  @!P4 IMAD.IADD R7, R7, 0x1, -R18 ;  /* 0x000000010707c824 */ /* 0x000fe400078e0a12 */
[----:B------:R-:W-:Y:S01]  /*1020*/  IMAD.HI.U32 R14, R5, R19, RZ ;  /* 0x00000013050e7227 */ /* 0x000fe200078e00ff */
[----:B0-----:R-:W-:Y:S02]  /*1030*/  R2UR UR16, R30 ;  /* 0x000000001e1072ca */ /* 0x001fe400000e0000 */
[----:B------:R-:W-:Y:S01]  /*1040*/  ISETP.GT.U32.AND P4, PT, R18, R7, PT ;  /* 0x000000071200720c */ /* 0x000fe20003f84070 */
[----:B------:R-:W-:Y:S02]  /*1050*/  IMAD.MOV R13, RZ, RZ, -R13 ;  /* 0x000000ffff0d7224 */ /* 0x000fe400078e0a0d */
[----:B------:R-:W-:Y:S02]  /*1060*/  @!P0 IMAD.IADD R4, R4, 0x1, -R17 ;  /* 0x0000000104048824 */ /* 0x000fe400078e0a11 */
[----:B------:R-:W-:-:S02]  /*1070*/  IMAD.MOV R14, RZ, RZ, -R14 ;  /* 0x000000ffff0e7224 */ /* 0x000fc400078e0a0e */
[----:B------:R-:W-:Y:S01]  /*1080*/  IMAD.HI.U32 R15, R5, R20, RZ ;  /* 0x00000014050f7227 */ /* 0x000fe200078e00ff */
[----:B------:R-:W-:-:S03]  /*1090*/  ISETP.GT.U32.AND P3, PT, R17, R4, PT ;  /* 0x000000041100720c */ /* 0x000fc60003f64070 */
[C---:B------:R-:W-:Y:S02]  /*10a0*/  IMAD R13, R18.reuse, R13, R16 ;  /* 0x0000000d120d7224 */ /* 0x040fe400078e0210 */
[C---:B------:R-:W-:Y:S02]  /*10b0*/  IMAD R14, R18.reuse, R14, R19 ;  /* 0x0000000e120e7224 */ /* 0x040fe400078e0213 */
[----:B------:R-:W-:Y:S02]  /*10c0*/  IMAD.MOV R21, RZ, RZ, -R15 ;  /* 0x000000ffff157224 */ /* 0x000fe400078e0a0f */
[----:B------:R-:W-:Y:S01]  /*10d0*/  @!P5 IMAD.IADD R9, R9, 0x1, -R18 ;  /* 0x000000010909d824 */ /* 0x000fe200078e0a12 */
[C---:B------:R-:W-:Y:S01]  /*10e0*/  ISETP.GT.U32.AND P5, PT, R18.reuse, R13, PT ;  /* 0x0000000d1200720c */ /* 0x040fe20003fa4070 */
[----:B------:R-:W-:Y:S01]  /*10f0*/  IMAD.HI.U32 R15, R5, R22, RZ ;  /* 0x00000016050f7227 */ /* 0x000fe200078e00ff */
[C---:B------:R-:W-:Y:S02]  /*1100*/  ISETP.GT.U32.AND P0, PT, R18.reuse, R14, PT ;  /* 0x0000000e1200720c */ /* 0x040fe40003f04070 */
[C---:B------:R-:W-:Y:S01]  /*1110*/  ISETP.GT.U32.AND P6, PT, R18.reuse, R9, PT ;  /* 0x000000091200720c */ /* 0x040fe20003fc4070 */
[----:B------:R-:W-:-:S02]  /*1120*/  IMAD R5, R18, R21, R20 ;  /* 0x0000001512057224 */ /* 0x000fc400078e0214 */
[--C-:B------:R-:W-:Y:S01]  /*1130*/  @!P2 IMAD.IADD R12, R12, 0x1, -R18.reuse ;  /* 0x000000010c0ca824 */ /* 0x100fe200078e0a12 */
[C---:B------:R-:W-:Y:S01]  /*1140*/  ISETP.GT.U32.AND P2, PT, R18.reuse, R6, PT ;  /* 0x000000061200720c */ /* 0x040fe20003f44070 */
[----:B------:R-:W-:Y:S02]  /*1150*/  IMAD.MOV R15, RZ, RZ, -R15 ;  /* 0x000000ffff0f7224 */ /* 0x000fe400078e0a0f */
[----:B------:R-:W-:Y:S01]  /*1160*/  @!P4 IMAD.IADD R7, R7, 0x1, -R18 ;  /* 0x000000010707c824 */ /* 0x000fe200078e0a12 */
[C---:B------:R-:W-:Y:S01]  /*1170*/  ISETP.GT.U32.AND P4, PT, R18.reuse, R5, PT ;  /* 0x000000051200720c */ /* 0x040fe20003f84070 */
[----:B------:R-:W-:Y:S02]  /*1180*/  IMAD R15, R18, R15, R22 ;  /* 0x0000000f120f7224 */ /* 0x000fe400078e0216 */
[----:B------:R-:W-:Y:S01]  /*1190*/  @!P3 IMAD.IADD R4, R4, 0x1, -R17 ;  /* 0x000000010404b824 */ /* 0x000fe200078e0a11 */
[C---:B------:R-:W-:Y:S01]  /*11a0*/  ISETP.GT.U32.AND P3, PT, R18.reuse, R12, PT ;  /* 0x0000000c1200720c */ /* 0x040fe20003f64070 */
[--C-:B------:R-:W-:Y:S01]  /*11b0*/  @!P5 IMAD.IADD R13, R13, 0x1, -R18.reuse ;  /* 0x000000010d0dd824 */ /* 0x100fe200078e0a12 */
[----:B------:R-:W-:Y:S01]  /*11c0*/  ISETP.GT.U32.AND P5, PT, R18, R15, PT ;  /* 0x0000000f1200720c */ /* 0x000fe20003fa4070 */
[--C-:B------:R-:W-:Y:S01]  /*11d0*/  @!P0 IMAD.IADD R14, R14, 0x1, -R18.reuse ;  /* 0x000000010e0e8824 */ /* 0x100fe200078e0a12 */
[----:B------:R-:W-:Y:S01]  /*11e0*/  ISETP.GE.AND P0, PT, R23, RZ, PT ;  /* 0x000000ff1700720c */ /* 0x000fe20003f06270 */
[----:B------:R-:W-:-:S02]  /*11f0*/  @!P2 IMAD.IADD R6, R6, 0x1, -R18 ;  /* 0x000000010606a824 */ /* 0x000fc400078e0a12 */
[--C-:B------:R-:W-:Y:S01]  /*1200*/  @!P6 IMAD.IADD R9, R9, 0x1, -R18.reuse ;  /* 0x000000010909e824 */ /* 0x100fe200078e0a12 */
[----:B------:R-:W-:Y:S01]  /*1210*/  ISETP.GT.U32.AND P2, PT, R18, R14, PT ;  /* 0x0000000e1200720c */ /* 0x000fe20003f44070 */
[--C-:B------:R-:W-:Y:S01]  /*1220*/  @!P4 IMAD.IADD R5, R5, 0x1, -R18.reuse ;  /* 0x000000010505c824 */ /* 0x100fe200078e0a12 */
[----:B------:R-:W-:Y:S01]  /*1230*/  ISETP.GE.AND P4, PT, R24, RZ, PT ;  /* 0x000000ff1800720c */ /* 0x000fe20003f86270 */
[----:B------:R-:W-:Y:S01]  /*1240*/  IMAD.SHL.U32 R16, R73, 0x200000, RZ ;  /* 0x0020000049107824 */ /* 0x000fe200078e00ff */
[----:B------:R-:W-:Y:S01]  /*1250*/  ISETP.GT.U32.AND P6, PT, R18, R13, PT ;  /* 0x0000000d1200720c */ /* 0x000fe20003fc4070 */
[--C-:B------:R-:W-:Y:S01]  /*1260*/  @!P3 IMAD.IADD R12, R12, 0x1, -R18.reuse ;  /* 0x000000010c0cb824 */ /* 0x100fe200078e0a12 */
[C---:B------:R-:W-:Y:S01]  /*1270*/  ISETP.GT.U32.AND P3, PT, R18.reuse, R6, PT ;  /* 0x000000061200720c */ /* 0x040fe20003f64070 */
[--C-:B------:R-:W-:Y:S01]  /*1280*/  @!P5 IMAD.IADD R15, R15, 0x1, -R18.reuse ;  /* 0x000000010f0fd824 */ /* 0x100fe200078e0a12 */
[----:B------:R-:W-:Y:S01]  /*1290*/  ISETP.GT.U32.AND P5, PT, R18, R5, PT ;  /* 0x000000051200720c */ /* 0x000fe20003fa4070 */
[----:B------:R-:W-:Y:S01]  /*12a0*/  @!P0 IMAD.MOV R7, RZ, RZ, -R7 ;  /* 0x000000ffff078224 */ /* 0x000fe200078e0a07 */
[----:B------:R-:W-:Y:S01]  /*12b0*/  ISETP.GE.AND P0, PT, R8, RZ, PT ;  /* 0x000000ff0800720c */ /* 0x000fe20003f06270 */
[----:B-1----:R-:W-:Y:S01]  /*12c0*/  IMAD R17, R36, R66, RZ ;  /* 0x0000004224117224 */ /* 0x002fe200078e02ff */
[----:B------:R-:W-:Y:S01]  /*12d0*/  LOP3.LUT R16, R16, 0x600000, RZ, 0xc0, !PT ;  /* 0x0060000010107812 */ /* 0x000fe200078ec0ff */
[--C-:B------:R-:W-:Y:S01]  /*12e0*/  @!P2 IMAD.IADD R14, R14, 0x1, -R18.reuse ;  /* 0x000000010e0ea824 */ /* 0x100fe200078e0a12 */
[----:B------:R-:W-:Y:S01]  /*12f0*/  ISETP.GE.AND P2, PT, R25, RZ, PT ;  /* 0x000000ff1900720c */ /* 0x000fe20003f46270 */
[----:B------:R-:W-:Y:S01]  /*1300*/  @!P4 IMAD.MOV R9, RZ, RZ, -R9 ;  /* 0x000000ffff09c224 */ /* 0x000fe200078e0a09 */
[----:B------:R-:W-:Y:S01]  /*1310*/  ISETP.GE.AND P4, PT, R26, RZ, PT ;  /* 0x000000ff1a00720c */ /* 0x000fe20003f86270 */
[--C-:B------:R-:W-:Y:S01]  /*1320*/  @!P6 IMAD.IADD R13, R13, 0x1, -R18.reuse ;  /* 0x000000010d0de824 */ /* 0x100fe200078e0a12 */
[----:B------:R-:W-:Y:S01]  /*1330*/  ISETP.GT.U32.AND P6, PT, R18, R15, PT ;  /* 0x0000000f1200720c */ /* 0x000fe20003fc4070 */
[--C-:B------:R-:W-:Y:S01]  /*1340*/  @!P3 IMAD.IADD R6, R6, 0x1, -R18.reuse ;  /* 0x000000010606b824 */ /* 0x100fe200078e0a12 */
[----:B------:R-:W-:Y:S01]  /*1350*/  ISETP.GE.AND P3, PT, R27, RZ, PT ;  /* 0x000000ff1b00720c */ /* 0x000fe20003f66270 */
[----:B------:R-:W-:Y:S01]  /*1360*/  @!P5 IMAD.IADD R5, R5, 0x1, -R18 ;  /* 0x000000010505d824 */ /* 0x000fe200078e0a12 */
[----:B------:R-:W-:Y:S01]  /*1370*/  ISETP.GE.AND P5, PT, R28, RZ, PT ;  /* 0x000000ff1c00720c */ /* 0x000fe20003fa6270 */
[----:B------:R-:W-:Y:S01]  /*1380*/  @!P0 IMAD.MOV R6, RZ, RZ, -R6 ;  /* 0x000000ffff068224 */ /* 0x000fe200078e0a06 */
[----:B------:R-:W-:Y:S01]  /*1390*/  ISETP.GE.AND P0, PT, R29, RZ, PT ;  /* 0x000000ff1d00720c */ /* 0x000fe20003f06270 */
[----:B------:R-:W-:Y:S01]  /*13a0*/  IMAD R25, R66, 0x2, R17 ;  /* 0x0000000242197824 */ /* 0x000fe200078e0211 */
[----:B------:R-:W-:Y:S01]  /*13b0*/  R2UR UR10, R16 ;  /* 0x00000000100a72ca */ /* 0x000fe200000e0000 */
[----:B------:R-:W-:Y:S01]  /*13c0*/  @!P2 IMAD.MOV R12, RZ, RZ, -R12 ;  /* 0x000000ffff0ca224 */ /* 0x000fe200078e0a0c */
[----:B------:R-:W-:Y:S01]  /*13d0*/  ISETP.GE.AND P2, PT, R2, RZ, PT ;  /* 0x000000ff0200720c */ /* 0x000fe20003f46270 */
[----:B------:R-:W-:Y:S01]  /*13e0*/  @!P4 IMAD.MOV R13, RZ, RZ, -R13 ;  /* 0x000000ffff0dc224 */ /* 0x000fe200078e0a0d */
[----:B------:R-:W-:Y:S01]  /*13f0*/  ISETP.NE.AND P4, PT, R10, RZ, PT ;  /* 0x000000ff0a00720c */ /* 0x000fe20003f85270 */
[----:B------:R-:W-:-:S02]  /*1400*/  @!P6 IMAD.IADD R15, R15, 0x1, -R18 ;  /* 0x000000010f0fe824 */ /* 0x000fc400078e0a12 */
[----:B------:R-:W-:Y:S01]  /*1410*/  @!P3 IMAD.MOV R14, RZ, RZ, -R14 ;  /* 0x000000ffff0eb224 */ /* 0x000fe200078e0a0e */
[----:B------:R-:W-:Y:S01]  /*1420*/  ISETP.NE.AND P3, PT, R11, RZ, PT ;  /* 0x000000ff0b00720c */ /* 0x000fe20003f65270 */
[----:B------:R-:W-:Y:S01]  /*1430*/  @!P5 IMAD.MOV R5, RZ, RZ, -R5 ;  /* 0x000000ffff05d224 */ /* 0x000fe200078e0a05 */
[----:B------:R-:W-:Y:S01]  /*1440*/  LOP3.LUT R11, RZ, R11, RZ, 0x33, !PT ;  /* 0x0000000bff0b7212 */ /* 0x000fe200078e33ff */
[----:B------:R-:W-:Y:S01]  /*1450*/  IMAD.MOV.U32 R8, RZ, RZ, R4 ;  /* 0x000000ffff087224 */ /* 0x000fe200078e0004 */
[----:B------:R-:W-:Y:S01]  /*1460*/  LOP3.LUT R4, R0, 0x7f, RZ, 0xc0, !PT ;  /* 0x0000007f00047812 */ /* 0x000fe200078ec0ff */
[----:B------:R-:W-:Y:S01]  /*1470*/  @!P0 IMAD.MOV R15, RZ, RZ, -R15 ;  /* 0x000000ffff0f8224 */ /* 0x000fe200078e0a0f */
[----:B------:R-:W-:Y:S01]  /*1480*/  UIADD3 UR10, UPT, UPT, UR16, UR10, URZ ;  /* 0x0000000a100a7290 */ /* 0x000fe2000fffe0ff */
[C---:B------:R-:W-:Y:S01]  /*1490*/  IMAD R35, R66.reuse, 0x2, R25 ;  /* 0x0000000242237824 */ /* 0x040fe200078e0219 */
[C---:B------:R-:W-:Y:S01]  /*14a0*/  SEL R39, R11.reuse, R5, !P3 ;  /* 0x000000050b277207 */ /* 0x040fe20005800000 */
[----:B------:R-:W-:Y:S01]  /*14b0*/  @!P2 IMAD.MOV R8, RZ, RZ, -R8 ;  /* 0x000000ffff08a224 */ /* 0x000fe200078e0a08 */
[----:B------:R-:W-:Y:S01]  /*14c0*/  SEL R54, R11, R6, !P3 ;  /* 0x000000060b367207 */ /* 0x000fe20005800000 */
[----:B----4-:R-:W-:Y:S01]  /*14d0*/  VIADD R5, R81, 0x1f ;  /* 0x0000001f51057836 */ /* 0x010fe20000000000 */
[C---:B------:R-:W-:Y:S01]  /*14e0*/  SEL R55, R11.reuse, R7, !P3 ;  /* 0x000000070b377207 */ /* 0x040fe20005800000 */
[----:B------:R-:W-:Y:S01]  /*14f0*/  IMAD R49, R66, 0x2, R35 ;  /* 0x0000000242317824 */ /* 0x000fe200078e0223 */
[----:B------:R-:W-:-:S02]  /*1500*/  SEL R56, R11, R9, !P3 ;  /* 0x000000090b387207 */ /* 0x000fc40005800000 */
[C---:B------:R-:W-:Y:S02]  /*1510*/  SEL R57, R11.reuse, R12, !P3 ;  /* 0x0000000c0b397207 */ /* 0x040fe40005800000 */
[C---:B------:R-:W-:Y:S02]  /*1520*/  SEL R58, R11.reuse, R13, !P3 ;  /* 0x0000000d0b3a7207 */ /* 0x040fe40005800000 */
[C---:B------:R-:W-:Y:S02]  /*1530*/  SEL R59, R11.reuse, R14, !P3 ;  /* 0x0000000e0b3b7207 */ /* 0x040fe40005800000 */
[----:B------:R-:W-:Y:S02]  /*1540*/  SEL R60, R11, R15, !P3 ;  /* 0x0000000f0b3c7207 */ /* 0x000fe40005800000 */
[----:B------:R-:W-:Y:S02]  /*1550*/  @!P4 LOP3.LUT R8, RZ, R10, RZ, 0x33, !PT ;  /* 0x0000000aff08c212 */ /* 0x000fe400078e33ff */
[----:B------:R-:W-:Y:S01]  /*1560*/  ISETP.NE.U32.AND P2, PT, R4, RZ, PT ;  /* 0x000000ff0400720c */ /* 0x000fe20003f45070 */
[----:B---3--:R-:W-:-:S12]  /*1570*/  @P1 BRA `(.L_x_11) ;  /* 0x0000000000181947 */ /* 0x008fd80003800000 */
[----:B------:R-:W-:Y:S01]  /*1580*/  ELECT P0, URZ, PT ;  /* 0x0000000000ff782f */ /* 0x000fe20003800000 */
[----:B------:R-:W-:Y:S01]  /*1590*/  IMAD.MOV.U32 R6, RZ, RZ, 0x1 ;  /* 0x00000001ff067424 */ /* 0x000fe200078e00ff */
[----:B------:R-:W-:Y:S01]  /*15a0*/  UMOV UR4, 0x40 ;  /* 0x0000004000047882 */ /* 0x000fe20000000000 */
[----:B------:R-:W-:Y:S01]  /*15b0*/  UVIRTCOUNT.DEALLOC.SMPOOL 0x80 ;  /* 0x000000800000784c */ /* 0x000fe20000000000 */
[----:B------:R-:W-:-:S09]  /*15c0*/  ULEA UR4, UR9, UR4, 0x18 ;  /* 0x0000000409047291 */ /* 0x000fd2000f8ec0ff */
[----:B------:R0:W-:Y:S03]  /*15d0*/  @P0 STS.U8 [UR4], R6 ;  /* 0x00000006ff000988 */ /* 0x0001e60008000004 */
.L_x_11:
[----:B------:R-:W-:Y:S01]  /*15e0*/  STTM.x32 tmem[UR10], RZ ;  /* 0x000000ff000079ed */ /* 0x000fe200082c000a */
[----:B------:R-:W1:Y:S02]  /*15f0*/  FENCE.VIEW.ASYNC.T ;  /* 0x00000000000073c6 */ /* 0x000e640000000200 */
[----:B-1----:R-:W-:Y:S01]  /*1600*/  BAR.SYNC.DEFER_BLOCKING 0x0 ;  /* 0x0000000000007b1d */ /* 0x002fe20000010000 */
[----:B0-----:R-:W-:Y:S01]  /*1610*/  IMAD R6, R8, UR6, RZ ;  /* 0x0000000608067c24 */ /* 0x001fe2000f8e02ff */
[----:B------:R-:W-:Y:S01]  /*1620*/  ISETP.GT.AND P0, PT, R5, 0x1f, PT ;  /* 0x0000001f0500780c */ /* 0x000fe20003f04270 */
[----:B------:R-:W-:-:S03]  /*1630*/  IMAD R13, R66, 0x2, R49 ;  /* 0x00000002420d7824 */ /* 0x000fc600078e0231 */
[----:B------:R-:W-:Y:S01]  /*1640*/  VOTEU.ALL UP0, P2 ;  /* 0x0000000000ff7886 */ /* 0x000fe20001000000 */
[----:B------:R-:W-:Y:S01]  /*1650*/  UMOV UR11, UR8 ;  /* 0x00000008000b7c82 */ /* 0x000fe20008000000 */
[----:B------:R-:W-:Y:S01]  /*1660*/  VOTEU.ALL UP1, P2 ;  /* 0x0000000000ff7886 */ /* 0x000fe20001020000 */
[----:B------:R-:W-:Y:S01]  /*1670*/  IADD3 R52, P4, PT, R6, UR20, RZ ;  /* 0x0000001406347c10 */ /* 0x000fe2000ff9e0ff */
[----:B------:R-:W-:Y:S01]  /*1680*/  IMAD R31, R66, 0x2, R13 ;  /* 0x00000002421f7824 */ /* 0x000fe200078e020d */
[----:B------:R-:W-:-:S04]  /*1690*/  @!UP0 UIADD3 UR6, UPT, UPT, -UR5, 0x100000, URZ ;  /* 0x0010000005068890 */ /* 0x000fc8000fffe1ff */
[----:B------:R-:W-:Y:S02]  /*16a0*/  @!UP0 USHF.L.U32 UR7, UR6, 0xb, URZ ;  /* 0x0000000b06078899 */ /* 0x000fe400080006ff */
[----:B------:R-:W-:Y:S01]  /*16b0*/  @!UP0 USHF.L.U32 UR6, UR6, 0x1, URZ ;  /* 0x0000000106068899 */ /* 0x000fe200080006ff */
[----:B------:R-:W0:Y:S01]  /*16c0*/  LDCU UR4, c[0x0][0x3b0] ;  /* 0x00007600ff0477ac */ /* 0x000e220008000800 */
[----:B------:R-:W-:Y:S01]  /*16d0*/  ISETP.LT.AND P3, PT, R36, R81, P0 ;  /* 0x000000512400720c */ /* 0x000fe20000761270 */
[----:B------:R-:W-:Y:S01]  /*16e0*/  IMAD R41, R66, 0x2, R31 ;  /* 0x0000000242297824 */ /* 0x000fe200078e021f */
[----:B------:R-:W-:Y:S02]  /*16f0*/  LEA.HI.X.SX32 R62, R6, UR21, 0x1, P4 ;  /* 0x00000015063e7c11 */ /* 0x000fe4000a0f0eff */
[----:B------:R-:W-:Y:S01]  /*1700*/  IADD3 R6, P4, PT, R17, R52, RZ ;  /* 0x0000003411067210 */ /* 0x000fe20007f9e0ff */
[----:B------:R-:W-:Y:S01]  /*1710*/  IMAD R15, R66, 0x4, R41 ;  /* 0x00000004420f7824 */ /* 0x000fe200078e0229 */
[----:B------:R-:W-:-:S02]  /*1720*/  LOP3.LUT R8, R36, 0x8, RZ, 0xfc, !PT ;  /* 0x0000000824087812 */ /* 0x000fc400078efcff */
[----:B------:R-:W-:Y:S01]  /*1730*/  LEA.HI.X.SX32 R7, R17, R62, 0x1, P4 ;  /* 0x0000003e11077211 */ /* 0x000fe200020f0eff */
[----:B------:R-:W1:Y:S02]  /*1740*/  FENCE.VIEW.ASYNC.S ;  /* 0x00000000000073c6 */ /* 0x000e640000000000 */
[----:B-1----:R1:W2:Y:S02]  /*1750*/  @!UP1 SYNCS.EXCH.64 URZ, [UR11], UR6 ;  /* 0x000000060bff95b2 */ /* 0x0022a40008000100 */
[----:B--2---:R-:W-:Y:S01]  /*1760*/  BAR.SYNC.DEFER_BLOCKING 0x0 ;  /* 0x0000000000007b1d */ /* 0x004fe20000010000 */
[----:B------:R-:W-:Y:S02]  /*1770*/  LOP3.LUT R9, R36, 0x10, RZ, 0xfc, !PT ;  /* 0x0000001024097812 */ /* 0x000fe400078efcff */
[-C--:B------:R-:W-:Y:S01]  /*1780*/  ISETP.LT.AND P4, PT, R8, R81.reuse, P0 ;  /* 0x000000510800720c */ /* 0x080fe20000781270 */
[----:B------:R-:W-:Y:S01]  /*1790*/  IMAD R33, R66, 0x2, R15 ;  /* 0x0000000242217824 */ /* 0x000fe200078e020f */
[----:B------:R-:W-:-:S02]  /*17a0*/  ISETP.LT.AND P6, PT, R9, R81, P0 ;  /* 0x000000510900720c */ /* 0x000fc400007c1270 */
[C---:B------:R-:W-:Y:S01]  /*17b0*/  IADD3 R12, P5, PT, R15.reuse, R52, RZ ;  /* 0x000000340f0c7210 */ /* 0x040fe20007fbe0ff */
[C---:B------:R-:W-:Y:S01]  /*17c0*/  IMAD R43, R66.reuse, 0x2, R33 ;  /* 0x00000002422b7824 */ /* 0x040fe200078e0221 */
[----:B------:R-:W-:Y:S02]  /*17d0*/  PRMT R87, RZ, 0x7610, R87 ;  /* 0x00007610ff577816 */ /* 0x000fe40000000057 */
[----:B------:R-:W-:Y:S01]  /*17e0*/  LEA.HI.X.SX32 R15, R15, R62, 0x1, P5 ;  /* 0x0000003e0f0f7211 */ /* 0x000fe200028f0eff */
[C---:B------:R-:W-:Y:S01]  /*17f0*/  IMAD R51, R66.reuse, 0x2, R43 ;  /* 0x0000000242337824 */ /* 0x040fe200078e022b */
[----:B------:R-:W2:Y:S01]  /*1800*/  @P3 LDG.E.U8 R85, desc[UR14][R6.64] ;  /* 0x0000000e06553981 */ /* 0x000ea2000c1e1100 */
[----:B------:R-:W-:Y:S02]  /*1810*/  IADD3 R10, P3, PT, R13, R52, RZ ;  /* 0x000000340d0a7210 */ /* 0x000fe40007f7e0ff */
[----:B------:R-:W-:Y:S01]  /*1820*/  IMAD R37, R66, 0x2, R51 ;  /* 0x0000000242257824 */ /* 0x000fe200078e0233 */
[----:B------:R-:W-:-:S02]  /*1830*/  LOP3.LUT R14, R36, 0x2, RZ, 0xfc, !PT ;  /* 0x00000002240e7812 */ /* 0x000fc400078efcff */
[----:B------:R-:W-:Y:S01]  /*1840*/  LEA.HI.X.SX32 R13, R13, R62, 0x1, P3 ;  /* 0x0000003e0d0d7211 */ /* 0x000fe200018f0eff */
[----:B------:R-:W-:Y:S01]  /*1850*/  @P4 IMAD.MOV.U32 R20, RZ, RZ, R10 ;  /* 0x000000ffff144224 */ /* 0x000fe200078e000a */
[----:B------:R-:W-:Y:S02]  /*1860*/  PRMT R89, RZ, 0x7610, R89 ;  /* 0x00007610ff597816 */ /* 0x000fe40000000059 */
[----:B------:R-:W-:Y:S01]  /*1870*/  LOP3.LUT R11, R36, 0x18, RZ, 0xfc, !PT ;  /* 0x00000018240b7812 */ /* 0x000fe200078efcff */
[----:B------:R-:W-:Y:S02]  /*1880*/  @P4 IMAD.MOV.U32 R21, RZ, RZ, R13 ;  /* 0x000000ffff154224 */ /* 0x000fe400078e000d */
[----:B------:R-:W-:Y:S02]  /*1890*/  @P6 IMAD.MOV.U32 R22, RZ, RZ, R12 ;  /* 0x000000ffff166224 */ /* 0x000fe400078e000c */
[----:B------:R-:W-:Y:S01]  /*18a0*/  @P6 IMAD.MOV.U32 R23, RZ, RZ, R15 ;  /* 0x000000ffff176224 */ /* 0x000fe200078e000f */
[----:B------:R3:W4:Y:S01]  /*18b0*/  @P4 LDG.E.U8 R87, desc[UR14][R20.64] ;  /* 0x0000000e14574981 */ /* 0x000722000c1e1100 */
[----:B------:R-:W-:-:S02]  /*18c0*/  ISETP.LT.AND P4, PT, R14, R81, P0 ;  /* 0x000000510e00720c */ /* 0x000fc40000781270 */
[-C--:B------:R-:W-:Y:S01]  /*18d0*/  IADD3 R16, P5, PT, R37, R52.reuse, RZ ;  /* 0x0000003425107210 */ /* 0x080fe20007fbe0ff */
[----:B------:R5:W4:Y:S01]  /*18e0*/  @P6 LDG.E.U8 R89, desc[UR14][R22.64] ;  /* 0x0000000e16596981 */ /* 0x000b22000c1e1100 */
[----:B------:R-:W-:Y:S02]  /*18f0*/  LOP3.LUT R17, R36, 0xa, RZ, 0xfc, !PT ;  /* 0x0000000a24117812 */ /* 0x000fe400078efcff */
[----:B------:R-:W-:Y:S02]  /*1900*/  IADD3 R18, P6, PT, R25, R52, RZ ;  /* 0x0000003419127210 */ /* 0x000fe40007fde0ff */
[----:B------:R-:W-:Y:S02]  /*1910*/  LEA.HI.X.SX32 R19, R37, R62, 0x1, P5 ;  /* 0x0000003e25137211 */ /* 0x000fe400028f0eff */
[-C--:B------:R-:W-:Y:S02]  /*1920*/  ISETP.LT.AND P3, PT, R11, R81.reuse, P0 ;  /* 0x000000510b00720c */ /* 0x080fe40000761270 */
[----:B------:R-:W-:-:S02]  /*1930*/  ISETP.LT.AND P5, PT, R17, R81, P0 ;  /* 0x000000511100720c */ /* 0x000fc400007a1270 */
[----:B---3--:R-:W-:Y:S01]  /*1940*/  LEA.HI.X.SX32 R21, R25, R62, 0x1, P6 ;  /* 0x0000003e19157211 */ /* 0x008fe200030f0eff */
[----:B------:R-:W-:Y:S01]  /*1950*/  @P4 IMAD.MOV.U32 R28, RZ, RZ, R18 ;  /* 0x000000ffff1c4224 */ /* 0x000fe200078e0012 */
[----:B------:R-:W-:Y:S02]  /*1960*/  PRMT R82, RZ, 0x7610, R82 ;  /* 0x00007610ff527816 */ /* 0x000fe40000000052 */
[C---:B-----5:R-:W-:Y:S01]  /*1970*/  IADD3 R22, P6, PT, R31.reuse, R52, RZ ;  /* 0x000000341f167210 */ /* 0x060fe20007fde0ff */
[----:B------:R-:W-:Y:S01]  /*1980*/  @P4 IMAD.MOV.U32 R29, RZ, RZ, R21 ;  /* 0x000000ffff1d4224 */ /* 0x000fe200078e0015 */
[----:B------:R-:W-:Y:S02]  /*1990*/  LOP3.LUT R23, R36, 0x1a, RZ, 0xfc, !PT ;  /* 0x0000001a24177812 */ /* 0x000fe400078efcff */
[----:B------:R-:W-:Y:S02]  /*19a0*/  LEA.HI.X.SX32 R25, R31, R62, 0x1, P6 ;  /* 0x0000003e1f197211 */ /* 0x000fe400030f0eff */
[----:B------:R-:W3:Y:S01]  /*19b0*/  @P4 LDG.E.U8 R82, desc[UR14][R28.64] ;  /* 0x0000000e1c524981 */ /* 0x000ee2000c1e1100 */
[----:B------:R-:W-:Y:S01]  /*19c0*/  ISETP.LT.AND P4, PT, R23, R81, P0 ;  /* 0x000000511700720c */ /* 0x000fe20000781270 */
[----:B------:R-:W-:Y:S01]  /*19d0*/  @P3 IMAD.MOV.U32 R26, RZ, RZ, R16 ;  /* 0x000000ffff1a3224 */ /* 0x000fe200078e0010 */
[----:B------:R-:W-:Y:S01]  /*19e0*/  PRMT R91, RZ, 0x7610, R91 ;  /* 0x00007610ff5b7816 */ /* 0x000fe2000000005b */
[----:B------:R-:W-:Y:S01]  /*19f0*/  @P3 IMAD.MOV.U32 R27, RZ, RZ, R19 ;  /* 0x000000ffff1b3224 */ /* 0x000fe200078e0013 */
[----:B------:R-:W-:Y:S01]  /*1a00*/  PRMT R76, RZ, 0x7610, R76 ;  /* 0x00007610ff4c7816 */ /* 0x000fe2000000004c */
[----:B------:R-:W-:-:S02]  /*1a10*/  @P5 IMAD.MOV.U32 R30, RZ, RZ, R22 ;  /* 0x000000ffff1e5224 */ /* 0x000fc400078e0016 */
[----:B------:R-:W-:Y:S01]  /*1a20*/  @P5 IMAD.MOV.U32 R31, RZ, RZ, R25 ;  /* 0x000000ffff1f5224 */ /* 0x000fe200078e0019 */
[----:B------:R5:W3:Y:S01]  /*1a30*/  @P3 LDG.E.U8 R91, desc[UR14][R26.64] ;  /* 0x0000000e1a5b3981 */ /* 0x000ae2000c1e1100 */
[----:B------:R-:W-:-:S03]  /*1a40*/  IMAD R45, R66, 0x2, R37 ;  /* 0x00000002422d7824 */ /* 0x000fc600078e0225 */
[----:B------:R-:W3:Y:S01]  /*1a50*/  @P5 LDG.E.U8 R76, desc[UR14][R30.64] ;  /* 0x0000000e1e4c5981 */ /* 0x000ee2000c1e1100 */
[----:B------:R-:W-:Y:S02]  /*1a60*/  PRMT R80, RZ, 0x7610, R80 ;  /* 0x00007610ff507816 */ /* 0x000fe40000000050 */
[-C--:B-----5:R-:W-:Y:S02]  /*1a70*/  IADD3 R26, P5, PT, R45, R52.reuse, RZ ;  /* 0x000000342d1a7210 */ /* 0x0a0fe40007fbe0ff */
[----:B------:R-:W-:Y:S02]  /*1a80*/  IADD3 R24, P6, PT, R33, R52, RZ ;  /* 0x0000003421187210 */ /* 0x000fe40007fde0ff */
[-C--:B------:R-:W-:Y:S01]  /*1a90*/  LEA.HI.X.SX32 R29, R45, R62.reuse, 0x1, P5 ;  /* 0x0000003e2d1d7211 */ /* 0x080fe200028f0eff */
[----:B------:R-:W-:Y:S01]  /*1aa0*/  @P4 IMAD.MOV.U32 R28, RZ, RZ, R26 ;  /* 0x000000ffff1c4224 */ /* 0x000fe200078e001a */
[----:B------:R-:W-:Y:S02]  /*1ab0*/  LOP3.LUT R20, R36, 0x12, RZ, 0xfc, !PT ;  /* 0x0000001224147812 */ /* 0x000fe400078efcff */
[----:B------:R-:W-:Y:S01]  /*1ac0*/  LEA.HI R37, R0, 0xe, RZ, 0x1a ;  /* 0x0000000e00257811 */ /* 0x000fe200078fd0ff */
[----:B------:R-:W-:Y:S01]  /*1ad0*/  IMAD R45, R66, 0x2, R45 ;  /* 0x00000002422d7824 */ /* 0x000fe200078e022d */
[----:B------:R-:W-:Y:S01]  /*1ae0*/  LEA.HI.X.SX32 R27, R33, R62, 0x1, P6 ;  /* 0x0000003e211b7211 */ /* 0x000fe200030f0eff */
[----:B------:R5:W3:Y:S01]  /*1af0*/  @P4 LDG.E.U8 R80, desc[UR14][R28.64] ;  /* 0x0000000e1c504981 */ /* 0x000ae2000c1e1100 */
[----:B------:R-:W-:Y:S01]  /*1b00*/  ISETP.LT.AND P3, PT, R20, R81, P0 ;  /* 0x000000511400720c */ /* 0x000fe20000761270 */
[----:B------:R-:W-:Y:S01]  /*1b10*/  IMAD R47, R37, R66, RZ ;  /* 0x00000042252f7224 */ /* 0x000fe200078e02ff */
[----:B------:R-:W-:-:S02]  /*1b20*/  IADD3 R34, P6, PT, R35, R52, RZ ;  /* 0x0000003423227210 */ /* 0x000fc40007fde0ff */
[----:B------:R-:W-:Y:S02]  /*1b30*/  LEA.HI R38, R0, 0x1e, RZ, 0x1a ;  /* 0x0000001e00267811 */ /* 0x000fe400078fd0ff */
[-C--:B------:R-:W-:Y:S02]  /*1b40*/  IADD3 R40, P4, PT, R41, R52.reuse, RZ ;  /* 0x0000003429287210 */ /* 0x080fe40007f9e0ff */
[----:B------:R-:W-:Y:S02]  /*1b50*/  IADD3 R42, P5, PT, R43, R52, RZ ;  /* 0x000000342b2a7210 */ /* 0x000fe40007fbe0ff */
[----:B------:R-:W-:Y:S01]  /*1b60*/  LEA.HI.X.SX32 R35, R35, R62, 0x1, P6 ;  /* 0x0000003e23237211 */ /* 0x000fe200030f0eff */
[----:B------:R-:W-:Y:S01]  /*1b70*/  IMAD R53, R38, R66, RZ ;  /* 0x0000004226357224 */ /* 0x000fe200078e02ff */
[----:B------:R-:W-:Y:S02]  /*1b80*/  IADD3 R44, P6, PT, R45, R52, RZ ;  /* 0x000000342d2c7210 */ /* 0x000fe40007fde0ff */
[----:B------:R-:W-:-:S02]  /*1b90*/  LEA.HI.X.SX32 R41, R41, R62, 0x1, P4 ;  /* 0x0000003e29297211 */ /* 0x000fc400020f0eff */
[----:B-----5:R-:W-:Y:S02]  /*1ba0*/  LOP3.LUT R28, R0, 0x1f, RZ, 0xc0, !PT ;  /* 0x0000001f001c7812 */ /* 0x020fe400078ec0ff */
[----:B------:R-:W-:Y:S02]  /*1bb0*/  IADD3 R46, P4, PT, R47, R52, RZ ;  /* 0x000000342f2e7210 */ /* 0x000fe40007f9e0ff */
[----:B------:R-:W-:Y:S02]  /*1bc0*/  LEA.HI.X.SX32 R43, R43, R62, 0x1, P5 ;  /* 0x0000003e2b2b7211 */ /* 0x000fe400028f0eff */
[----:B------:R-:W-:Y:S02]  /*1bd0*/  IADD3 R48, P5, PT, R49, R52, RZ ;  /* 0x0000003431307210 */ /* 0x000fe40007fbe0ff */
[----:B------:R-:W-:Y:S02]  /*1be0*/  LOP3.LUT R31, R36, 0xc, RZ, 0xfc, !PT ;  /* 0x0000000c241f7812 */ /* 0x000fe400078efcff */
[----:B------:R-:W-:Y:S01]  /*1bf0*/  LEA.HI.X.SX32 R45, R45, R62, 0x1, P6 ;  /* 0x0000003e2d2d7211 */ /* 0x000fe200030f0eff */
[----:B------:R-:W-:Y:S01]  /*1c00*/  IMAD R61, R28, R67, RZ ;  /* 0x000000431c3d7224 */ /* 0x000fe200078e02ff */
[----:B------:R-:W-:-:S02]  /*1c10*/  IADD3 R50, P6, PT, R51, R52, RZ ;  /* 0x0000003433327210 */ /* 0x000fc40007fde0ff */
[----:B------:R-:W-:Y:S02]  /*1c20*/  LEA.HI.X.SX32 R47, R47, R62, 0x1, P4 ;  /* 0x0000003e2f2f7211 */ /* 0x000fe400020f0eff */
[----:B------:R-:W-:Y:S02]  /*1c30*/  IADD3 R52, P4, PT, R53, R52, RZ ;  /* 0x0000003435347210 */ /* 0x000fe40007f9e0ff */
[-C--:B------:R-:W-:Y:S01]  /*1c40*/  LEA.HI.X.SX32 R49, R49, R62.reuse, 0x1, P5 ;  /* 0x0000003e31317211 */ /* 0x080fe200028f0eff */
[----:B------:R-:W-:Y:S01]  /*1c50*/  @P3 IMAD.MOV.U32 R32, RZ, RZ, R24 ;  /* 0x000000ffff203224 */ /* 0x000fe200078e0018 */
[----:B------:R-:W-:Y:S01]  /*1c60*/  PRMT R78, RZ, 0x7610, R78 ;  /* 0x00007610ff4e7816 */ /* 0x000fe2000000004e */
[----:B------:R-:W-:Y:S01]  /*1c70*/  @P3 IMAD.MOV.U32 R33, RZ, RZ, R27 ;  /* 0x000000ffff213224 */ /* 0x000fe200078e001b */
[----:B------:R-:W-:Y:S02]  /*1c80*/  ISETP.LT.AND P5, PT, R31, R81, P0 ;  /* 0x000000511f00720c */ /* 0x000fe400007a1270 */
[----:B------:R-:W-:-:S02]  /*1c90*/  LEA.HI.X.SX32 R53, R53, R62, 0x1, P4 ;  /* 0x0000003e35357211 */ /* 0x000fc400020f0eff */
[C---:B------:R-:W-:Y:S01]  /*1ca0*/  IADD3 R72, P4, PT, R61.reuse, UR22, RZ ;  /* 0x000000163d487c10 */ /* 0x040fe2000ff9e0ff */
[----:B------:R5:W3:Y:S01]  /*1cb0*/  @P3 LDG.E.U8 R78, desc[UR14][R32.64] ;  /* 0x0000000e204e3981 */ /* 0x000ae2000c1e1100 */
[----:B------:R-:W-:Y:S02]  /*1cc0*/  PRMT R79, RZ, 0x7610, R79 ;  /* 0x00007610ff4f7816 */ /* 0x000fe4000000004f */
[----:B------:R-:W-:Y:S01]  /*1cd0*/  LEA.HI.X.SX32 R74, R61, UR23, 0x1, P4 ;  /* 0x000000173d4a7c11 */ /* 0x000fe2000a0f0eff */
[----:B0-----:R-:W-:Y:S01]  /*1ce0*/  IMAD R61, R54, UR4, RZ ;  /* 0x00000004363d7c24 */ /* 0x001fe2000f8e02ff */
[----:B------:R-:W-:Y:S01]  /*1cf0*/  LEA.HI.X.SX32 R51, R51, R62, 0x1, P6 ;  /* 0x0000003e33337211 */ /* 0x000fe200030f0eff */
[----:B------:R-:W-:Y:S02]  /*1d00*/  IMAD R62, R55, UR4, RZ ;  /* 0x00000004373e7c24 */ /* 0x000fe4000f8e02ff */
[----:B------:R-:W3:Y:S01]  /*1d10*/  @P5 LDG.E.U8 R79, desc[UR14][R40.64] ;  /* 0x0000000e284f5981 */ /* 0x000ee2000c1e1100 */
[----:B-----5:R-:W-:Y:S01]  /*1d20*/  LOP3.LUT R32, R36, 0x14, RZ, 0xfc, !PT ;  /* 0x0000001424207812 */ /* 0x020fe200078efcff */
[----:B------:R-:W-:-:S03]  /*1d30*/  IMAD R63, R56, UR4, RZ ;  /* 0x00000004383f7c24 */ /* 0x000fc6000f8e02ff */
[----:B------:R-:W-:Y:S01]  /*1d40*/  ISETP.LT.AND P6, PT, R32, R81, P0 ;  /* 0x000000512000720c */ /* 0x000fe200007c1270 */
[----:B------:R-:W-:Y:S01]  /*1d50*/  IMAD R69, R58, UR4, RZ ;  /* 0x000000043a457c24 */ /* 0x000fe2000f8e02ff */
[-C--:B------:R-:W-:Y:S02]  /*1d60*/  IADD3 R54, P5, PT, R61, R72.reuse, RZ ;  /* 0x000000483d367210 */ /* 0x080fe40007fbe0ff */
[----:B------:R-:W-:Y:S01]  /*1d70*/  IADD3 R56, P4, PT, R62, R72, RZ ;  /* 0x000000483e387210 */ /* 0x000fe20007f9e0ff */
[----:B------:R-:W-:Y:S01]  /*1d80*/  IMAD R65, R57, UR4, RZ ;  /* 0x0000000439417c24 */ /* 0x000fe2000f8e02ff */
[----:B------:R-:W-:Y:S02]  /*1d90*/  PRMT R83, RZ, 0x7610, R83 ;  /* 0x00007610ff537816 */ /* 0x000fe40000000053 */
[----:B------:R-:W-:Y:S02]  /*1da0*/  LEA.HI.X.SX32 R55, R61, R74, 0x1, P5 ;  /* 0x0000004a3d377211 */ /* 0x000fe400028f0eff */
[----:B------:R-:W-:-:S02]  /*1db0*/  IADD3 R58, P5, PT, R63, R72, RZ ;  /* 0x000000483f3a7210 */ /* 0x000fc40007fbe0ff */
[----:B------:R-:W-:Y:S01]  /*1dc0*/  LEA.HI.X.SX32 R57, R62, R74, 0x1, P4 ;  /* 0x0000004a3e397211 */ /* 0x000fe200020f0eff */
[----:B------:R-:W-:Y:S01]  /*1dd0*/  IMAD R70, R59, UR4, RZ ;  /* 0x000000043b467c24 */ /* 0x000fe2000f8e02ff */
[----:B------:R-:W-:Y:S01]  /*1de0*/  IADD3 R62, P4, PT, R69, R72, RZ ;  /* 0x00000048453e7210 */ /* 0x000fe20007f9e0ff */
[----:B------:R-:W5:Y:S01]  /*1df0*/  @P6 LDG.E.U8 R83, desc[UR14][R42.64] ;  /* 0x0000000e2a536981 */ /* 0x000f62000c1e1100 */
[C---:B------:R-:W-:Y:S02]  /*1e00*/  LOP3.LUT R30, R36.reuse, 0x4, RZ, 0xfc, !PT ;  /* 0x00000004241e7812 */ /* 0x040fe400078efcff */
[----:B------:R-:W-:Y:S01]  /*1e10*/  LOP3.LUT R33, R36, 0x1c, RZ, 0xfc, !PT ;  /* 0x0000001c24217812 */ /* 0x000fe200078efcff */
[----:B------:R-:W-:Y:S01]  /*1e20*/  IMAD R71, R60, UR4, RZ ;  /* 0x000000043c477c24 */ /* 0x000fe2000f8e02ff */
[-C--:B------:R-:W-:Y:S01]  /*1e30*/  LEA.HI.X.SX32 R59, R63, R74.reuse, 0x1, P5 ;  /* 0x0000004a3f3b7211 */ /* 0x080fe200028f0eff */
[----:B------:R-:W-:Y:S01]  /*1e40*/  IMAD R39, R39, UR4, RZ ;  /* 0x0000000427277c24 */ /* 0x000fe2000f8e02ff */
[----:B------:R-:W-:-:S02]  /*1e50*/  LEA.HI.X.SX32 R63, R69, R74, 0x1, P4 ;  /* 0x0000004a453f7211 */ /* 0x000fc400020f0eff */
[-C--:B------:R-:W-:Y:S02]  /*1e60*/  ISETP.LT.AND P3, PT, R30, R81.reuse, P0 ;  /* 0x000000511e00720c */ /* 0x080fe40000761270 */
[-C--:B------:R-:W-:Y:S02]  /*1e70*/  IADD3 R60, P6, PT, R65, R72.reuse, RZ ;  /* 0x00000048413c7210 */ /* 0x080fe40007fde0ff */
[----:B------:R-:W-:Y:S02]  /*1e80*/  ISETP.LT.AND P4, PT, R33, R81, P0 ;  /* 0x000000512100720c */ /* 0x000fe40000781270 */
[----:B------:R-:W-:Y:S02]  /*1e90*/  IADD3 R64, P5, PT, R70, R72, RZ ;  /* 0x0000004846407210 */ /* 0x000fe40007fbe0ff */
[----:B------:R-:W-:Y:S02]  /*1ea0*/  LEA.HI.X.SX32 R61, R65, R74, 0x1, P6 ;  /* 0x0000004a413d7211 */ /* 0x000fe400030f0eff */
[----:B------:R-:W-:-:S02]  /*1eb0*/  IADD3 R68, P6, PT, R39, R72, RZ ;  /* 0x0000004827447210 */ /* 0x000fc40007fde0ff */
[----:B------:R-:W-:Y:S02]  /*1ec0*/  PRMT R77, RZ, 0x7610, R77 ;  /* 0x00007610ff4d7816 */ /* 0x000fe4000000004d */
[----:B------:R-:W-:Y:S02]  /*1ed0*/  PRMT R97, RZ, 0x7610, R97 ;  /* 0x00007610ff617816 */ /* 0x000fe40000000061 */
[----:B------:R-:W-:Y:S02]  /*1ee0*/  LEA.HI.X.SX32 R65, R70, R74, 0x1, P5 ;  /* 0x0000004a46417211 */ /* 0x000fe400028f0eff */
[----:B------:R-:W-:Y:S01]  /*1ef0*/  IADD3 R70, P5, PT, R71, R72, RZ ;  /* 0x0000004847467210 */ /* 0x000fe20007fbe0ff */
[----:B------:R-:W5:Y:S01]  /*1f00*/  @P3 LDG.E.U8 R77, desc[UR14][R34.64] ;  /* 0x0000000e224d3981 */ /* 0x000f62000c1e1100 */
[----:B------:R-:W-:Y:S02]  /*1f10*/  LEA.HI.X.SX32 R69, R39, R74, 0x1, P6 ;  /* 0x0000004a27457211 */ /* 0x000fe400030f0eff */
[C---:B------:R-:W-:Y:S01]  /*1f20*/  LOP3.LUT R39, R36.reuse, 0x6, RZ, 0xfc, !PT ;  /* 0x0000000624277812 */ /* 0x040fe200078efcff */
[----:B------:R-:W5:Y:S01]  /*1f30*/  @P4 LDG.E.U8 R97, desc[UR14][R44.64] ;  /* 0x0000000e2c614981 */ /* 0x000f62000c1e1100 */
[----:B------:R-:W-:-:S02]  /*1f40*/  LOP3.LUT R72, R36, 0x16, RZ, 0xfc, !PT ;  /* 0x0000001624487812 */ /* 0x000fc400078efcff */
[----:B------:R-:W-:Y:S02]  /*1f50*/  LEA.HI.X.SX32 R71, R71, R74, 0x1, P5 ;  /* 0x0000004a47477211 */ /* 0x000fe400028f0eff */
[-C--:B------:R-:W-:Y:S02]  /*1f60*/  ISETP.LT.AND P3, PT, R28, R81.reuse, P0 ;  /* 0x000000511c00720c */ /* 0x080fe40000761270 */
[-C--:B------:R-:W-:Y:S02]  /*1f70*/  ISETP.LT.AND P6, PT, R37, R81.reuse, P0 ;  /* 0x000000512500720c */ /* 0x080fe400007c1270 */
[-C--:B------:R-:W-:Y:S02]  /*1f80*/  ISETP.LT.AND P5, PT, R38, R81.reuse, P0 ;  /* 0x000000512600720c */ /* 0x080fe400007a1270 */
[-C--:B------:R-:W-:Y:S02]  /*1f90*/  ISETP.LT.AND P4, PT, R39, R81.reuse, P0 ;  /* 0x000000512700720c */ /* 0x080fe40000781270 */
[----:B------:R-:W-:-:S02]  /*1fa0*/  ISETP.LT.AND P0, PT, R72, R81, P0 ;  /* 0x000000514800720c */ /* 0x000fc40000701270 */
[----:B------:R-:W-:Y:S02]  /*1fb0*/  PRMT R86, RZ, 0x7610, R86 ;  /* 0x00007610ff567816 */ /* 0x000fe40000000056 */
[----:B------:R-:W-:Y:S02]  /*1fc0*/  PRMT R90, RZ, 0x7610, R90 ;  /* 0x00007610ff5a7816 */ /* 0x000fe4000000005a */
[----:B------:R-:W-:Y:S02]  /*1fd0*/  PRMT R84, RZ, 0x7610, R84 ;  /* 0x00007610ff547816 */ /* 0x000fe40000000054 */
[----:B------:R-:W-:Y:S01]  /*1fe0*/  PRMT R88, RZ, 0x7610, R88 ;  /* 0x00007610ff587816 */ /* 0x000fe20000000058 */
[----:B------:R-:W5:Y:S01]  /*1ff0*/  @P6 LDG.E.U8 R86, desc[UR14][R46.64] ;  /* 0x0000000e2e566981 */ /* 0x000f62000c1e1100 */
[----:B------:R-:W-:Y:S02]  /*2000*/  PRMT R93, RZ, 0x7610, R93 ;  /* 0x00007610ff5d7816 */ /* 0x000fe4000000005d */
[----:B------:R-:W-:Y:S01]  /*2010*/  PRMT R95, RZ, 0x7610, R95 ;  /* 0x00007610ff5f7816 */ /* 0x000fe2000000005f */
[----:B------:R-:W5:Y:S01]  /*2020*/  @P5 LDG.E.U8 R90, desc[UR14][R52.64] ;  /* 0x0000000e345a5981 */ /* 0x000f62000c1e1100 */
[----:B------:R-:W-:-:S02]  /*2030*/  PRMT R99, RZ, 0x7610, R99 ;  /* 0x00007610ff637816 */ /* 0x000fc40000000063 */
[----:B------:R-:W-:Y:S01]  /*2040*/  PRMT R101, RZ, 0x7610, R101 ;  /* 0x00007610ff657816 */ /* 0x000fe20000000065 */
[----:B------:R-:W5:Y:S01]  /*2050*/  @P4 LDG.E.U8 R84, desc[UR14][R48.64] ;  /* 0x0000000e30544981 */ /* 0x000f62000c1e1100 */
[----:B------:R-:W-:Y:S02]  /*2060*/  PRMT R92, RZ, 0x7610, R92 ;  /* 0x00007610ff5c7816 */ /* 0x000fe4000000005c */
[----:B------:R-:W-:Y:S01]  /*2070*/  PRMT R94, RZ, 0x7610, R94 ;  /* 0x00007610ff5e7816 */ /* 0x000fe2000000005e */
[----:B------:R-:W5:Y:S01]  /*2080*/  @P0 LDG.E.U8 R88, desc[UR14][R50.64] ;  /* 0x0000000e32580981 */ /* 0x000f62000c1e1100 */
[----:B------:R-:W-:Y:S02]  /*2090*/  PRMT R96, RZ, 0x7610, R96 ;  /* 0x00007610ff607816 */ /* 0x000fe40000000060 */
[----:B------:R-:W-:Y:S01]  /*20a0*/  PRMT R98, RZ, 0x7610, R98 ;  /* 0x00007610ff627816 */ /* 0x000fe20000000062 */
[----:B------:R-:W5:Y:S04]  /*20b0*/  @P3 LDG.E.U8 R93, desc[UR14][R54.64] ;  /* 0x0000000e365d3981 */ /* 0x000f68000c1e1100 */
[----:B------:R-:W5:Y:S04]  /*20c0*/  @P3 LDG.E.U8 R95, desc[UR14][R58.64] ;  /* 0x0000000e3a5f3981 */ /* 0x000f68000c1e1100 */
[----:B------:R-:W5:Y:S04]  /*20d0*/  @P3 LDG.E.U8 R99, desc[UR14][R62.64] ;  /* 0x0000000e3e633981 */ /* 0x000f68000c1e1100 */
[----:B------:R-:W5:Y:S04]  /*20e0*/  @P3 LDG.E.U8 R101, desc[UR14][R68.64] ;  /* 0x0000000e44653981 */ /* 0x000f68000c1e1100 */
[----:B------:R-:W5:Y:S04]  /*20f0*/  @P3 LDG.E.U8 R92, desc[UR14][R56.64] ;  /* 0x0000000e385c3981 */ /* 0x000f68000c1e1100 */
[----:B------:R-:W5:Y:S04]  /*2100*/  @P3 LDG.E.U8 R94, desc[UR14][R60.64] ;  /* 0x0000000e3c5e3981 */ /* 0x000f68000c1e1100 */
[----:B------:R-:W5:Y:S04]  /*2110*/  @P3 LDG.E.U8 R96, desc[UR14][R64.64] ;  /* 0x0000000e40603981 */ /* 0x000f68000c1e1100 */
[----:B------:R-:W5:Y:S01]  /*2120*/  @P3 LDG.E.U8 R98, desc[UR14][R70.64] ;  /* 0x0000000e46623981 */ /* 0x000f62000c1e1100 */
[----:B------:R-:W-:-:S04]  /*2130*/  @!UP0 UIADD3 UR4, UPT, UPT, -UR5, 0x100000, URZ ;  /* 0x0010000005048890 */ /* 0x000fc8000fffe1ff */
[----:B------:R-:W-:Y:S02]  /*2140*/  @!UP0 USHF.L.U32 UR5, UR4, 0xb, URZ ;  /* 0x0000000b04058899 */ /* 0x000fe400080006ff */
[----:B------:R-:W-:Y:S01]  /*2150*/  @!UP0 USHF.L.U32 UR4, UR4, 0x1, URZ ;  /* 0x0000000104048899 */ /* 0x000fe200080006ff */
[----:B------:R-:W-:Y:S01]  /*2160*/  VOTEU.ALL UP0, P2 ;  /* 0x0000000000ff7886 */ /* 0x000fe20001000000 */
[----:B------:R-:W-:Y:S02]  /*2170*/  LOP3.LUT P0, RZ, R73, UR9, RZ, 0xfc, !PT ;  /* 0x0000000949ff7c12 */ /* 0x000fe4000f80fcff */
[C---:B------:R-:W-:Y:S02]  /*2180*/  LOP3.LUT R73, R4.reuse, 0x10, RZ, 0x3c, !PT ;  /* 0x0000001004497812 */ /* 0x040fe400078e3cff */
[C---:B------:R-:W-:Y:S02]  /*2190*/  LOP3.LUT R74, R4.reuse, 0x20, RZ, 0x3c, !PT ;  /* 0x00000020044a7812 */ /* 0x040fe400078e3cff */
[----:B------:R-:W-:-:S04]  /*21a0*/  LOP3.LUT R75, R4, 0x30, RZ, 0x3c, !PT ;  /* 0x00000030044b7812 */ /* 0x000fc800078e3cff */
[----:B------:R1:W0:Y:S01]  /*21b0*/  @!UP0 SYNCS.EXCH.64 URZ, [UR13+0x1808], UR4 ;  /* 0x001808040dff85b2 */ /* 0x0002220008000100 */
[----:B--2---:R1:W-:Y:S04]  /*21c0*/  STS.U8 [R4+UR13], R85 ;  /* 0x0000005504007988 */ /* 0x0043e8000800000d */
[----:B----4-:R1:W-:Y:S04]  /*21d0*/  STS.U8 [R4+UR13+0x200], R87 ;  /* 0x0002005704007988 */ /* 0x0103e8000800000d */
[----:B------:R1:W-:Y:S04]  /*21e0*/  STS.U8 [R4+UR13+0x400], R89 ;  /* 0x0004005904007988 */ /* 0x0003e8000800000d */
[----:B---3--:R1:W-:Y:S04]  /*21f0*/  STS.U8 [R4+UR13+0x600], R91 ;  /* 0x0006005b04007988 */ /* 0x0083e8000800000d */
[----:B------:R1:W-:Y:S04]  /*2200*/  STS.U8 [R73+UR13+0x80], R82 ;  /* 0x0000805249007988 */ /* 0x0003e8000800000d */
[----:B------:R1:W-:Y:S04]  /*2210*/  STS.U8 [R73+UR13+0x280], R76 ;  /* 0x0002804c49007988 */ /* 0x0003e8000800000d */
[----:B------:R1:W-:Y:S04]  /*2220*/  STS.U8 [R73+UR13+0x680], R80 ;  /* 0x0006805049007988 */ /* 0x0003e8000800000d */
[----:B------:R1:W-:Y:S04]  /*2230*/  STS.U8 [R73+UR13+0x480], R78 ;  /* 0x0004804e49007988 */ /* 0x0003e8000800000d */
[----:B------:R1:W-:Y:S04]  /*2240*/  STS.U8 [R74+UR13+0x300], R79 ;  /* 0x0003004f4a007988 */ /* 0x0003e8000800000d */
[----:B-----5:R1:W-:Y:S04]  /*2250*/  STS.U8 [R74+UR13+0x500], R83 ;  /* 0x000500534a007988 */ /* 0x0203e8000800000d */
[----:B------:R1:W-:Y:S04]  /*2260*/  STS.U8 [R74+UR13+0x100], R77 ;  /* 0x0001004d4a007988 */ /* 0x0003e8000800000d */
        /* <DEDUP_REMOVED lines=12> */
[----:B------:R1:W-:Y:S01]  /*2330*/  STS.U8 [R73+UR13+0x1380], R98 ;  /* 0x0013806249007988 */ /* 0x0003e2000800000d */
[----:B0-----:R0:W-:Y:S06]  /*2340*/  MEMBAR.ALL.CTA ;  /* 0x0000000000007992 */ /* 0x0011ec0000008000 */
[----:B0-----:R-:W0:Y:S02]  /*2350*/  FENCE.VIEW.ASYNC.S ;  /* 0x00000000000073c6 */ /* 0x001e240000000000 */
[----:B0-----:R-:W-:Y:S01]  /*2360*/  BAR.SYNC.DEFER_BLOCKING 0x0 ;  /* 0x0000000000007b1d */ /* 0x001fe20000010000 */
[----:B------:R-:W-:-:S02]  /*2370*/  ISETP.LT.OR P3, PT, R5, 0x20, P0 ;  /* 0x000000200500780c */ /* 0x000fc40000761670 */
[----:B------:R-:W-:-:S03]  /*2380*/  ISETP.GE.AND P4, PT, R5, 0x40, PT ;  /* 0x000000400500780c */ /* 0x000fc60003f86270 */
[----:B------:R-:W-:-:S00]  /*2390*/  MEMBAR.ALL.CTA ;  /* 0x0000000000007992 */ /* 0x000fc00000008000 */
[----:B------:R-:W-:Y:S06]  /*23a0*/  MEMBAR.ALL.GPU ;  /* 0x0000000000007992 */ /* 0x000fec000000a000 */
[----:B------:R-:W-:-:S00]  /*23b0*/  ERRBAR ;  /* 0x00000000000079ab */ /* 0x000fc00000000000 */
[----:B------:R-:W-:Y:S08]  /*23c0*/  CGAERRBAR ;  /* 0x00000000000075ab */ /* 0x000ff00000000000 */
[----:B------:R-:W-:Y:S06]  /*23d0*/  UCGABAR_ARV ;  /* 0x00000000000079c7 */ /* 0x000fec0008000000 */
[----:B------:R-:W-:Y:S01]  /*23e0*/  UCGABAR_WAIT ;  /* 0x0000000000007dc7 */ /* 0x000fe20008000000 */
[----:B------:R-:W-:Y:S01]  /*23f0*/  CCTL.IVALL ;  /* 0x00000000ff00798f */ /* 0x000fe20002000000 */
[----:B-1----:R-:W-:Y:S05]  /*2400*/  @P3 BRA `(.L_x_12) ;  /* 0x0000000000343947 */ /* 0x002fea0003800000 */
[----:B------:R-:W-:Y:S02]  /*2410*/  UIADD3 UR4, UPT, UPT, UR13, 0x1000, URZ ;  /* 0x000010000d047890 */ /* 0x000fe4000fffe0ff */
[----:B------:R-:W-:Y:S02]  /*2420*/  USHF.R.U32.HI UR5, URZ, 0x4, UR13 ;  /* 0x00000004ff057899 */ /* 0x000fe4000801160d */
[----:B------:R-:W-:Y:S02]  /*2430*/  USHF.R.U32.HI UR6, URZ, 0x4, UR4 ;  /* 0x00000004ff067899 */ /* 0x000fe40008011604 */
[----:B------:R-:W-:Y:S02]  /*2440*/  USGXT.U32 UR4, UR5, 0xe ;  /* 0x0000000e0504789a */ /* 0x000fe40008000000 */
[----:B------:R-:W-:Y:S01]  /*2450*/  USGXT.U32 UR6, UR6, 0xe ;  /* 0x0000000e0606789a */ /* 0x000fe20008000000 */
[----:B------:R-:W-:Y:S01]  /*2460*/  UMOV UR18, 0x0 ;  /* 0x0000000000127882 */ /* 0x000fe20000000000 */
[----:B------:R-:W-:Y:S01]  /*2470*/  UMOV UR19, 0x8108010 ;  /* 0x0810801000137882 */ /* 0x000fe20000000000 */
[----:B------:R-:W-:Y:S01]  /*2480*/  UMOV UR5, 0x80004020 ;  /* 0x8000402000057882 */ /* 0x000fe20000000000 */
[----:B------:R-:W-:Y:S01]  /*2490*/  UMOV UR7, 0xc0004010 ;  /* 0xc000401000077882 */ /* 0x000fe20000000000 */
[----:B------:R-:W-:-:S04]  /*24a0*/  UMOV UR9, 0x3 ;  /* 0x0000000300097882 */ /* 0x000fc80000000000 */
[----:B------:R0:W-:Y:S01]  /*24b0*/  UTCQMMA.2CTA gdesc[UR4], gdesc[UR6], tmem[UR16], tmem[UR18], idesc[UR19], !UPT ;  /* 0x00ff1206040075ea */ /* 0x0001e2000fa00310 */
[----:B------:R0:W-:Y:S01]  /*24c0*/  UTCBAR.2CTA.MULTICAST [UR8], URZ, UR9 ;  /* 0x000000ff080073e9 */ /* 0x0001e20008200809 */
[----:B------:R-:W-:Y:S01]  /*24d0*/  NOP ;  /* 0x0000000000007918 */ /* 0x000fe20000000000 */
.L_x_12:
[----:B0-----:R-:W-:Y:S01]  /*24e0*/  UMOV UR4, URZ ;  /* 0x000000ff00047c82 */ /* 0x001fe20008000000 */
[----:B------:R-:W-:Y:S05]  /*24f0*/  @!P4 BRA `(.L_x_13) ;  /* 0x0000000c004cc947 */ /* 0x000fea0003800000 */
[----:B------:R-:W-:Y:S01]  /*2500*/  SHF.R.S32.HI R76, RZ, 0x1f, R5 ;  /* 0x0000001fff4c7819 */ /* 0x000fe20000011405 */
[----:B------:R-:W-:Y:S01]  /*2510*/  UIADD3 UR5, UPT, UPT, UR13, 0x1400, URZ ;  /* 0x000014000d057890 */ /* 0x000fe2000fffe0ff */
[----:B------:R-:W-:Y:S01]  /*2520*/  IMAD.SHL.U32 R77, R66, 0x20, RZ ;  /* 0x00000020424d7824 */ /* 0x000fe200078e00ff */
[----:B------:R-:W-:Y:S01]  /*2530*/  UIADD3 UR4, UPT, UPT, UR13, 0x800, URZ ;  /* 0x000008000d047890 */ /* 0x000fe2000fffe0ff */
[----:B------:R-:W-:Y:S01]  /*2540*/  LEA.HI R76, R76, R5, RZ, 0x5 ;  /* 0x000000054c4c7211 */ /* 0x000fe200078f28ff */
[----:B------:R-:W-:Y:S01]  /*2550*/  IMAD.SHL.U32 R79, R67, 0x20, RZ ;  /* 0x00000020434f7824 */ /* 0x000fe200078e00ff */
[----:B------:R-:W-:Y:S01]  /*2560*/  USHF.R.U32.HI UR5, URZ, 0x4, UR5 ;  /* 0x00000004ff057899 */ /* 0x000fe20008011605 */
[----:B------:R-:W-:Y:S01]  /*2570*/  VIADD R81, R81, 0xffffffe0 ;  /* 0xffffffe051517836 */ /* 0x000fe20000000000 */
[----:B------:R-:W-:Y:S01]  /*2580*/  SHF.R.S32.HI R76, RZ, 0x5, R76 ;  /* 0x00000005ff4c7819 */ /* 0x000fe2000001144c */
[----:B------:R-:W-:Y:S01]  /*2590*/  USHF.R.U32.HI UR4, URZ, 0x4, UR4 ;  /* 0x00000004ff047899 */ /* 0x000fe20008011604 */
[----:B------:R-:W-:Y:S01]  /*25a0*/  IMAD.MOV.U32 R66, RZ, RZ, RZ ;  /* 0x000000ffff427224 */ /* 0x000fe200078e00ff */
[----:B------:R-:W-:Y:S01]  /*25b0*/  SHF.R.S32.HI R78, RZ, 0x1f, R79 ;  /* 0x0000001fff4e7819 */ /* 0x000fe2000001144f */
[----:B------:R-:W-:Y:S01]  /*25c0*/  UMOV UR11, UR8 ;  /* 0x00000008000b7c82 */ /* 0x000fe20008000000 */
[----:B------:R-:W-:Y:S01]  /*25d0*/  VIMNMX R80, PT, PT, R76, 0x2, !PT ;  /* 0x000000024c507848 */ /* 0x000fe20007fe0100 */
[----:B------:R-:W-:Y:S01]  /*25e0*/  USGXT.U32 UR8, UR5, 0xe ;  /* 0x0000000e0508789a */ /* 0x000fe20008000000 */
[----:B------:R-:W-:Y:S01]  /*25f0*/  SHF.R.S32.HI R76, RZ, 0x1f, R77 ;  /* 0x0000001fff4c7819 */ /* 0x000fe2000001144d */
[----:B------:R-:W-:-:S02]  /*2600*/  USGXT.U32 UR6, UR4, 0xe ;  /* 0x0000000e0406789a */ /* 0x000fc40008000000 */
[----:B------:R-:W-:Y:S01]  /*2610*/  VIADD R80, R80, 0xffffffff ;  /* 0xffffffff50507836 */ /* 0x000fe20000000000 */
[----:B------:R-:W-:Y:S01]  /*2620*/  UMOV UR12, 0x1 ;  /* 0x00000001000c7882 */ /* 0x000fe20000000000 */
[----:B------:R-:W-:-:S08]  /*2630*/  UMOV UR5, URZ ;  /* 0x000000ff00057c82 */ /* 0x000fd00008000000 */
.L_x_16:
[C---:B------:R-:W-:Y:S01]  /*2640*/  IADD3 R68, P3, PT, R79.reuse, R68, RZ ;  /* 0x000000444f447210 */ /* 0x040fe20007f7e0ff */
[----:B------:R-:W-:Y:S01]  /*2650*/  IMAD.U32 R66, R66, -0x80000000, RZ ;  /* 0x8000000042427824 */ /* 0x000fe200078e00ff */
[C---:B------:R-:W-:Y:S02]  /*2660*/  IADD3 R70, P6, PT, R79.reuse, R70, RZ ;  /* 0x000000464f467210 */ /* 0x040fe40007fde0ff */
[C---:B------:R-:W-:Y:S01]  /*2670*/  IADD3 R64, P4, PT, R79.reuse, R64, RZ ;  /* 0x000000404f407210 */ /* 0x040fe20007f9e0ff */
[C---:B------:R-:W-:Y:S01]  /*2680*/  IMAD.X R69, R78.reuse, 0x1, R69, P3 ;  /* 0x000000014e457824 */ /* 0x040fe200018e0645 */
[C---:B------:R-:W-:Y:S01]  /*2690*/  IADD3 R58, P3, PT, R79.reuse, R58, RZ ;  /* 0x0000003a4f3a7210 */ /* 0x040fe20007f7e0ff */
[C---:B------:R-:W-:Y:S01]  /*26a0*/  IMAD.X R71, R78.reuse, 0x1, R71, P6 ;  /* 0x000000014e477824 */ /* 0x040fe200030e0647 */
[C---:B------:R-:W-:Y:S01]  /*26b0*/  IADD3 R62, P5, PT, R79.reuse, R62, RZ ;  /* 0x0000003e4f3e7210 */ /* 0x040fe20007fbe0ff */
[C---:B------:R-:W-:Y:S01]  /*26c0*/  IMAD.X R65, R78.reuse, 0x1, R65, P4 ;  /* 0x000000014e417824 */ /* 0x040fe200020e0641 */
[----:B------:R-:W-:Y:S01]  /*26d0*/  IADD3 R60, P6, PT, R79, R60, RZ ;  /* 0x0000003c4f3c7210 */ /* 0x000fe20007fde0ff */
[C---:B------:R-:W-:Y:S01]  /*26e0*/  IMAD.X R59, R78.reuse, 0x1, R59, P3 ;  /* 0x000000014e3b7824 */ /* 0x040fe200018e063b */
[----:B------:R-:W-:Y:S01]  /*26f0*/  IADD3 R44, P3, PT, R77, R44, RZ ;  /* 0x0000002c4d2c7210 */ /* 0x000fe20007f7e0ff */
[C---:B------:R-:W-:Y:S01]  /*2700*/  IMAD.X R63, R78.reuse, 0x1, R63, P5 ;  /* 0x000000014e3f7824 */ /* 0x040fe200028e063f */
[C---:B------:R-:W-:Y:S01]  /*2710*/  IADD3 R56, P4, PT, R79.reuse, R56, RZ ;  /* 0x000000384f387210 */ /* 0x040fe20007f9e0ff */
[----:B------:R-:W-:Y:S01]  /*2720*/  IMAD.X R61, R78, 0x1, R61, P6 ;  /* 0x000000014e3d7824 */ /* 0x000fe200030e063d */
[----:B------:R-:W-:Y:S01]  /*2730*/  IADD3 R54, P5, PT, R79, R54, RZ ;  /* 0x000000364f367210 */ /* 0x000fe20007fbe0ff */
[----:B------:R-:W-:Y:S01]  /*2740*/  IMAD.X R45, R76, 0x1, R45, P3 ;  /* 0x000000014c2d7824 */ /* 0x000fe200018e062d */
[C---:B------:R-:W-:Y:S01]  /*2750*/  IADD3 R52, P6, PT, R77.reuse, R52, RZ ;  /* 0x000000344d347210 */ /* 0x040fe20007fde0ff */
[C---:B------:R-:W-:Y:S01]  /*2760*/  IMAD.X R57, R78.reuse, 0x1, R57, P4 ;  /* 0x000000014e397824 */ /* 0x040fe200020e0639 */
[C---:B------:R-:W-:Y:S01]  /*2770*/  IADD3 R26, P4, PT, R77.reuse, R26, RZ ;  /* 0x0000001a4d1a7210 */ /* 0x040fe20007f9e0ff */
[----:B------:R-:W-:Y:S01]  /*2780*/  IMAD.X R55, R78, 0x1, R55, P5 ;  /* 0x000000014e377824 */ /* 0x000fe200028e0637 */
[C---:B------:R-:W-:Y:S01]  /*2790*/  IADD3 R16, P5, PT, R77.reuse, R16, RZ ;  /* 0x000000104d107210 */ /* 0x040fe20007fbe0ff */
[C---:B------:R-:W-:Y:S01]  /*27a0*/  IMAD.X R53, R76.reuse, 0x1, R53, P6 ;  /* 0x000000014c357824 */ /* 0x040fe200030e0635 */
[----:B------:R-:W0:Y:S01]  /*27b0*/  SYNCS.PHASECHK.TRANS64.TRYWAIT P3, [UR11], R66 ;  /* 0x00000042ff0075a7 */ /* 0x000e22000806110b */
[C---:B------:R-:W-:Y:S01]  /*27c0*/  IMAD.X R29, R76.reuse, 0x1, R29, P4 ;  /* 0x000000014c1d7824 */ /* 0x040fe200020e061d */
[C---:B------:R-:W-:Y:S01]  /*27d0*/  IADD3 R50, P6, PT, R77.reuse, R50, RZ ;  /* 0x000000324d327210 */ /* 0x040fe20007fde0ff */
[----:B------:R-:W-:Y:S01]  /*27e0*/  IMAD.X R19, R76, 0x1, R19, P5 ;  /* 0x000000014c137824 */ /* 0x000fe200028e0613 */
[----:B------:R-:W-:-:S02]  /*27f0*/  IADD3 R42, P4, PT, R77, R42, RZ ;  /* 0x0000002a4d2a7210 */ /* 0x000fc40007f9e0ff */
[C---:B------:R-:W-:Y:S01]  /*2800*/  IADD3 R24, P5, PT, R77.reuse, R24, RZ ;  /* 0x000000184d187210 */ /* 0x040fe20007fbe0ff */
[C---:B------:R-:W-:Y:S01]  /*2810*/  IMAD.X R51, R76.reuse, 0x1, R51, P6 ;  /* 0x000000014c337824 */ /* 0x040fe200030e0633 */
        /* <DEDUP_REMOVED lines=16> */
[----:B------:R-:W-:Y:S01]  /*2920*/  IADD3 R6, P5, PT, R77, R6, RZ ;  /* 0x000000064d067210 */ /* 0x000fe20007fbe0ff */
[----:B------:R-:W-:Y:S01]  /*2930*/  IMAD.X R35, R76, 0x1, R35, P6 ;  /* 0x000000014c237824 */ /* 0x000fe200030e0623 */
[-C--:B------:R-:W-:Y:S01]  /*2940*/  ISETP.GE.AND P6, PT, R36, R81.reuse, PT ;  /* 0x000000512400720c */ /* 0x080fe20003fc6270 */
[----:B------:R-:W-:Y:S01]  /*2950*/  IMAD.X R21, R76, 0x1, R21, P4 ;  /* 0x000000014c157824 */ /* 0x000fe200020e0615 */
[-C--:B------:R-:W-:Y:S01]  /*2960*/  ISETP.GE.AND P4, PT, R14, R81.reuse, PT ;  /* 0x000000510e00720c */ /* 0x080fe20003f86270 */
[----:B------:R-:W-:Y:S01]  /*2970*/  IMAD.X R7, R76, 0x1, R7, P5 ;  /* 0x000000014c077824 */ /* 0x000fe200028e0607 */
[----:B------:R-:W-:-:S02]  /*2980*/  ISETP.GE.AND P5, PT, R30, R81, PT ;  /* 0x000000511e00720c */ /* 0x000fc40003fa6270 */
[----:B------:R-:W-:Y:S01]  /*2990*/  PRMT R83, RZ, 0x7610, R83 ;  /* 0x00007610ff537816 */ /* 0x000fe20000000053 */
[----:B0-----:R-:W-:Y:S10]  /*29a0*/  @!P3 BRA `(.L_x_14) ;  /* 0x00000020005cb947 */ /* 0x001ff40003800000 */
.L_x_24:
[-C--:B------:R-:W-:Y:S01]  /*29b0*/  ISETP.GE.AND P3, PT, R8, R81.reuse, PT ;  /* 0x000000510800720c */ /* 0x080fe20003f66270 */
[----:B------:R-:W2:Y:S01]  /*29c0*/  @!P6 LDG.E.U8 R83, desc[UR14][R6.64] ;  /* 0x0000000e0653e981 */ /* 0x000ea2000c1e1100 */
[----:B------:R-:W-:Y:S01]  /*29d0*/  PRMT R87, RZ, 0x7610, R87 ;  /* 0x00007610ff577816 */ /* 0x000fe20000000057 */
[----:B------:R-:W-:Y:S01]  /*29e0*/  @!P4 IMAD.MOV.U32 R66, RZ, RZ, R18 ;  /* 0x000000ffff42c224 */ /* 0x000fe200078e0012 */
[----:B------:R-:W-:Y:S01]  /*29f0*/  PRMT R84, RZ, 0x7610, R84 ;  /* 0x00007610ff547816 */ /* 0x000fe20000000054 */
[----:B------:R-:W-:Y:S01]  /*2a00*/  @!P4 IMAD.MOV.U32 R67, RZ, RZ, R21 ;  /* 0x000000ffff43c224 */ /* 0x000fe200078e0015 */
[-C--:B------:R-:W-:Y:S02]  /*2a10*/  ISETP.GE.AND P6, PT, R39, R81.reuse, PT ;  /* 0x000000512700720c */ /* 0x080fe40003fc6270 */
[----:B------:R-:W3:Y:S01]  /*2a20*/  @!P5 LDG.E.U8 R87, desc[UR14][R34.64] ;  /* 0x0000000e2257d981 */ /* 0x000ee2000c1e1100 */
[----:B------:R-:W-:Y:S02]  /*2a30*/  ISETP.GE.AND P5, PT, R17, R81, PT ;  /* 0x000000511100720c */ /* 0x000fe40003fa6270 */
[----:B------:R-:W-:Y:S01]  /*2a40*/  PRMT R85, RZ, 0x7610, R85 ;  /* 0x00007610ff557816 */ /* 0x000fe20000000055 */
[----:B------:R0:W4:Y:S01]  /*2a50*/  @!P4 LDG.E.U8 R84, desc[UR14][R66.64] ;  /* 0x0000000e4254c981 */ /* 0x000122000c1e1100 */
[----:B------:R-:W-:-:S02]  /*2a60*/  PRMT R82, RZ, 0x7610, R82 ;  /* 0x00007610ff527816 */ /* 0x000fc40000000052 */
[----:B------:R-:W-:-:S04]  /*2a70*/  ISETP.GE.AND P4, PT, R31, R81, PT ;  /* 0x000000511f00720c */ /* 0x000fc80003f86270 */
[----:B------:R-:W5:Y:S01]  /*2a80*/  @!P6 LDG.E.U8 R82, desc[UR14][R48.64] ;  /* 0x0000000e3052e981 */ /* 0x000f62000c1e1100 */
[----:B0-----:R-:W-:Y:S02]  /*2a90*/  @!P3 IMAD.MOV.U32 R66, RZ, RZ, R10 ;  /* 0x000000ffff42b224 */ /* 0x001fe400078e000a */
[----:B------:R-:W-:Y:S01]  /*2aa0*/  @!P3 IMAD.MOV.U32 R67, RZ, RZ, R13 ;  /* 0x000000ffff43b224 */ /* 0x000fe200078e000d */
[----:B------:R-:W-:-:S04]  /*2ab0*/  ISETP.GE.AND P6, PT, R37, R81, PT ;  /* 0x000000512500720c */ /* 0x000fc80003fc6270 */
[----:B------:R0:W3:Y:S01]  /*2ac0*/  @!P3 LDG.E.U8 R85, desc[UR14][R66.64] ;  /* 0x0000000e4255b981 */ /* 0x0000e2000c1e1100 */
[----:B------:R-:W-:Y:S02]  /*2ad0*/  ISETP.GE.AND P3, PT, R9, R81, PT ;  /* 0x000000510900720c */ /* 0x000fe40003f66270 */
[----:B------:R-:W-:Y:S02]  /*2ae0*/  PRMT R86, RZ, 0x7610, R86 ;  /* 0x00007610ff567816 */ /* 0x000fe40000000056 */
[----:B------:R-:W-:Y:S01]  /*2af0*/  PRMT R89, RZ, 0x7610, R89 ;  /* 0x00007610ff597816 */ /* 0x000fe20000000059 */
[----:B0-----:R-:W-:Y:S01]  /*2b00*/  @!P5 IMAD.MOV.U32 R66, RZ, RZ, R22 ;  /* 0x000000ffff42d224 */ /* 0x001fe200078e0016 */
[----:B------:R-:W-:Y:S01]  /*2b10*/  PRMT R88, RZ, 0x7610, R88 ;  /* 0x00007610ff587816 */ /* 0x000fe20000000058 */
[----:B------:R-:W-:-:S03]  /*2b20*/  @!P5 IMAD.MOV.U32 R67, RZ, RZ, R25 ;  /* 0x000000ffff43d224 */ /* 0x000fc600078e0019 */
[----:B------:R-:W4:Y:S01]  /*2b30*/  @!P4 LDG.E.U8 R89, desc[UR14][R40.64] ;  /* 0x0000000e2859c981 */ /* 0x000f22000c1e1100 */
[----:B------:R-:W-:-:S03]  /*2b40*/  ISETP.GE.AND P4, PT, R32, R81, PT ;  /* 0x000000512000720c */ /* 0x000fc60003f86270 */
[----:B------:R0:W4:Y:S01]  /*2b50*/  @!P5 LDG.E.U8 R86, desc[UR14][R66.64] ;  /* 0x0000000e4256d981 */ /* 0x000122000c1e1100 */
[-C--:B------:R-:W-:Y:S02]  /*2b60*/  ISETP.GE.AND P5, PT, R20, R81.reuse, PT ;  /* 0x000000511400720c */ /* 0x080fe40003fa6270 */
[----:B------:R-:W-:Y:S01]  /*2b70*/  PRMT R91, RZ, 0x7610, R91 ;  /* 0x00007610ff5b7816 */ /* 0x000fe2000000005b */
[----:B------:R-:W4:Y:S01]  /*2b80*/  @!P6 LDG.E.U8 R88, desc[UR14][R46.64] ;  /* 0x0000000e2e58e981 */ /* 0x000f22000c1e1100 */
[----:B------:R-:W-:Y:S01]  /*2b90*/  ISETP.GE.AND P6, PT, R72, R81, PT ;  /* 0x000000514800720c */ /* 0x000fe20003fc6270 */
[----:B0-----:R-:W-:Y:S02]  /*2ba0*/  @!P3 IMAD.MOV.U32 R66, RZ, RZ, R12 ;  /* 0x000000ffff42b224 */ /* 0x001fe400078e000c */
[----:B------:R-:W-:Y:S01]  /*2bb0*/  @!P3 IMAD.MOV.U32 R67, RZ, RZ, R15 ;  /* 0x000000ffff43b224 */ /* 0x000fe200078e000f */
[----:B------:R-:W-:-:S04]  /*2bc0*/  PRMT R93, RZ, 0x7610, R93 ;  /* 0x00007610ff5d7816 */ /* 0x000fc8000000005d */
[----:B------:R0:W4:Y:S01]  /*2bd0*/  @!P3 LDG.E.U8 R91, desc[UR14][R66.64] ;  /* 0x0000000e425bb981 */ /* 0x000122000c1e1100 */
[-C--:B------:R-:W-:Y:S02]  /*2be0*/  ISETP.GE.AND P3, PT, R11, R81.reuse, PT ;  /* 0x000000510b00720c */ /* 0x080fe40003f66270 */
[----:B------:R-:W-:Y:S01]  /*2bf0*/  PRMT R90, RZ, 0x7610, R90 ;  /* 0x00007610ff5a7816 */ /* 0x000fe2000000005a */
[----:B------:R-:W5:Y:S01]  /*2c00*/  @!P4 LDG.E.U8 R93, desc[UR14][R42.64] ;  /* 0x0000000e2a5dc981 */ /* 0x000f62000c1e1100 */
[----:B------:R-:W-:Y:S02]  /*2c10*/  PRMT R92, RZ, 0x7610, R92 ;  /* 0x00007610ff5c7816 */ /* 0x000fe4000000005c */
[----:B------:R-:W-:Y:S01]  /*2c20*/  ISETP.GE.AND P4, PT, R23, R81, PT ;  /* 0x000000511700720c */ /* 0x000fe20003f86270 */
[----:B0-----:R-:W-:-:S03]  /*2c30*/  @!P5 IMAD.MOV.U32 R66, RZ, RZ, R24 ;  /* 0x000000ffff42d224 */ /* 0x001fc600078e0018 */
[----:B------:R-:W5:Y:S01]  /*2c40*/  @!P6 LDG.E.U8 R92, desc[UR14][R50.64] ;  /* 0x0000000e325ce981 */ /* 0x000f62000c1e1100 */
[----:B------:R-:W-:Y:S01]  /*2c50*/  @!P5 IMAD.MOV.U32 R67, RZ, RZ, R27 ;  /* 0x000000ffff43d224 */ /* 0x000fe200078e001b */
[-C--:B------:R-:W-:Y:S02]  /*2c60*/  ISETP.GE.AND P6, PT, R38, R81.reuse, PT ;  /* 0x000000512600720c */ /* 0x080fe40003fc6270 */
[----:B------:R-:W-:Y:S02]  /*2c70*/  PRMT R95, RZ, 0x7610, R95 ;  /* 0x00007610ff5f7816 */ /* 0x000fe4000000005f */
[----:B------:R0:W5:Y:S01]  /*2c80*/  @!P5 LDG.E.U8 R90, desc[UR14][R66.64] ;  /* 0x0000000e425ad981 */ /* 0x000162000c1e1100 */
[----:B------:R-:W-:Y:S02]  /*2c90*/  ISETP.GE.AND P5, PT, R33, R81, PT ;  /* 0x000000512100720c */ /* 0x000fe40003fa6270 */
[----:B------:R-:W-:Y:S02]  /*2ca0*/  PRMT R94, RZ, 0x7610, R94 ;  /* 0x00007610ff5e7816 */ /* 0x000fe4000000005e */
[----:B------:R-:W-:Y:S01]  /*2cb0*/  PRMT R97, RZ, 0x7610, R97 ;  /* 0x00007610ff617816 */ /* 0x000fe20000000061 */
[----:B0-----:R-:W-:-:S02]  /*2cc0*/  @!P3 IMAD.MOV.U32 R66, RZ, RZ, R16 ;  /* 0x000000ffff42b224 */ /* 0x001fc400078e0010 */
[----:B------:R-:W-:Y:S01]  /*2cd0*/  @!P3 IMAD.MOV.U32 R67, RZ, RZ, R19 ;  /* 0x000000ffff43b224 */ /* 0x000fe200078e0013 */
[----:B------:R-:W-:-:S05]  /*2ce0*/  PRMT R96, RZ, 0x7610, R96 ;  /* 0x00007610ff607816 */ /* 0x000fca0000000060 */
[----:B------:R-:W5:Y:S04]  /*2cf0*/  @!P5 LDG.E.U8 R97, desc[UR14][R44.64] ;  /* 0x0000000e2c61d981 */ /* 0x000f68000c1e1100 */
[----:B------:R0:W5:Y:S04]  /*2d00*/  @!P3 LDG.E.U8 R95, desc[UR14][R66.64] ;  /* 0x0000000e425fb981 */ /* 0x000168000c1e1100 */
[----:B------:R-:W5:Y:S01]  /*2d10*/  @!P6 LDG.E.U8 R96, desc[UR14][R52.64] ;  /* 0x0000000e3460e981 */ /* 0x000f62000c1e1100 */
[----:B0-----:R-:W-:Y:S02]  /*2d20*/  @!P4 IMAD.MOV.U32 R66, RZ, RZ, R26 ;  /* 0x000000ffff42c224 */ /* 0x001fe400078e001a */
[----:B------:R-:W-:-:S05]  /*2d30*/  @!P4 IMAD.MOV.U32 R67, RZ, RZ, R29 ;  /* 0x000000ffff43c224 */ /* 0x000fca00078e001d */
[----:B------:R0:W5:Y:S01]  /*2d40*/  @!P4 LDG.E.U8 R94, desc[UR14][R66.64] ;  /* 0x0000000e425ec981 */ /* 0x000162000c1e1100 */
[----:B------:R-:W-:Y:S01]  /*2d50*/  BAR.SYNC.DEFER_BLOCKING 0x0 ;  /* 0x0000000000007b1d */ /* 0x000fe20000010000 */
[----:B------:R-:W-:Y:S02]  /*2d60*/  ISETP.GE.AND P3, PT, R28, R81, PT ;  /* 0x000000511c00720c */ /* 0x000fe40003f66270 */
[----:B------:R-:W-:Y:S02]  /*2d70*/  PRMT R105, RZ, 0x7610, R105 ;  /* 0x00007610ff697816 */ /* 0x000fe40000000069 */
[----:B------:R-:W-:Y:S02]  /*2d80*/  PRMT R99, RZ, 0x7610, R99 ;  /* 0x00007610ff637816 */ /* 0x000fe40000000063 */
[----:B------:R-:W-:Y:S02]  /*2d90*/  PRMT R101, RZ, 0x7610, R101 ;  /* 0x00007610ff657816 */ /* 0x000fe40000000065 */
[----:B------:R-:W-:-:S05]  /*2da0*/  PRMT R103, RZ, 0x7610, R103 ;  /* 0x00007610ff677816 */ /* 0x000fca0000000067 */
[----:B0-----:R-:W-:Y:S02]  /*2db0*/  @!P3 IMAD.MOV.U32 R66, RZ, RZ, R68 ;  /* 0x000000ffff42b224 */ /* 0x001fe400078e0044 */
[----:B------:R-:W-:Y:S01]  /*2dc0*/  @!P3 IMAD.MOV.U32 R67, RZ, RZ, R69 ;  /* 0x000000ffff43b224 */ /* 0x000fe200078e0045 */
[----:B------:R-:W-:Y:S02]  /*2dd0*/  PRMT R98, RZ, 0x7610, R98 ;  /* 0x00007610ff627816 */ /* 0x000fe40000000062 */
[----:B------:R-:W-:Y:S02]  /*2de0*/  PRMT R100, RZ, 0x7610, R100 ;  /* 0x00007610ff647816 */ /* 0x000fe40000000064 */
[----:B------:R-:W-:Y:S02]  /*2df0*/  PRMT R102, RZ, 0x7610, R102 ;  /* 0x00007610ff667816 */ /* 0x000fe40000000066 */
[----:B------:R-:W-:Y:S01]  /*2e00*/  PRMT R104, RZ, 0x7610, R104 ;  /* 0x00007610ff687816 */ /* 0x000fe20000000068 */
[----:B------:R0:W5:Y:S04]  /*2e10*/  @!P3 LDG.E.U8 R105, desc[UR14][R66.64] ;  /* 0x0000000e4269b981 */ /* 0x000168000c1e1100 */
[----:B------:R-:W5:Y:S04]  /*2e20*/  @!P3 LDG.E.U8 R99, desc[UR14][R54.64] ;  /* 0x0000000e3663b981 */ /* 0x000f68000c1e1100 */
[----:B------:R-:W5:Y:S01]  /*2e30*/  @!P3 LDG.E.U8 R101, desc[UR14][R58.64] ;  /* 0x0000000e3a65b981 */ /* 0x000f62000c1e1100 */
[----:B0-----:R-:W-:-:S02]  /*2e40*/  @!P3 IMAD.MOV.U32 R66, RZ, RZ, R70 ;  /* 0x000000ffff42b224 */ /* 0x001fc400078e0046 */
[----:B------:R-:W-:Y:S01]  /*2e50*/  @!P3 IMAD.MOV.U32 R67, RZ, RZ, R71 ;  /* 0x000000ffff43b224 */ /* 0x000fe200078e0047 */
[----:B------:R-:W5:Y:S04]  /*2e60*/  @!P3 LDG.E.U8 R103, desc[UR14][R62.64] ;  /* 0x0000000e3e67b981 */ /* 0x000f68000c1e1100 */
[----:B------:R-:W5:Y:S04]  /*2e70*/  @!P3 LDG.E.U8 R98, desc[UR14][R56.64] ;  /* 0x0000000e3862b981 */ /* 0x000f68000c1e1100 */
[----:B------:R-:W5:Y:S04]  /*2e80*/  @!P3 LDG.E.U8 R100, desc[UR14][R60.64] ;  /* 0x0000000e3c64b981 */ /* 0x000f68000c1e1100 */
[----:B------:R-:W5:Y:S04]  /*2e90*/  @!P3 LDG.E.U8 R102, desc[UR14][R64.64] ;  /* 0x0000000e4066b981 */ /* 0x000f68000c1e1100 */
[----:B------:R-:W5:Y:S01]  /*2ea0*/  @!P3 LDG.E.U8 R104, desc[UR14][R66.64] ;  /* 0x0000000e4268b981 */ /* 0x000f62000c1e1100 */
[----:B------:R-:W-:Y:S01]  /*2eb0*/  ULEA UR11, UR12, UR13, 0x3 ;  /* 0x0000000d0c0b7291 */ /* 0x000fe2000f8e18ff */
[----:B------:R-:W-:-:S03]  /*2ec0*/  UMOV UR4, UR5 ;  /* 0x0000000500047c82 */ /* 0x000fc60008000000 */
[----:B------:R-:W-:Y:S01]  /*2ed0*/  UIADD3 UR11, UPT, UPT, UR11, 0x1800, URZ ;  /* 0x000018000b0b7890 */ /* 0x000fe2000fffe0ff */
[----:B--2---:R0:W-:Y:S04]  /*2ee0*/  STS.U8 [R4+UR13+0x800], R83 ;  /* 0x0008005304007988 */ /* 0x0041e8000800000d */
[----:B---3--:R0:W-:Y:S04]  /*2ef0*/  STS.U8 [R4+UR13+0xa00], R85 ;  /* 0x000a005504007988 */ /* 0x0081e8000800000d */
[----:B----4-:R0:W-:Y:S04]  /*2f00*/  STS.U8 [R4+UR13+0xc00], R91 ;  /* 0x000c005b04007988 */ /* 0x0101e8000800000d */
        /* <DEDUP_REMOVED lines=21> */
[----:B------:R1:W-:Y:S06]  /*3060*/  MEMBAR.ALL.CTA ;  /* 0x0000000000007992 */ /* 0x0003ec0000008000 */
[----:B-1----:R-:W1:Y:S02]  /*3070*/  FENCE.VIEW.ASYNC.S ;  /* 0x00000000000073c6 */ /* 0x002e640000000000 */
[----:B-1----:R-:W-:Y:S06]  /*3080*/  BAR.SYNC.DEFER_BLOCKING 0x0 ;  /* 0x0000000000007b1d */ /* 0x002fec0000010000 */
[----:B------:R-:W-:-:S00]  /*3090*/  MEMBAR.ALL.CTA ;  /* 0x0000000000007992 */ /* 0x000fc00000008000 */
[----:B------:R-:W-:Y:S06]  /*30a0*/  MEMBAR.ALL.GPU ;  /* 0x0000000000007992 */ /* 0x000fec000000a000 */
[----:B------:R-:W-:-:S00]  /*30b0*/  ERRBAR ;  /* 0x00000000000079ab */ /* 0x000fc00000000000 */
[----:B------:R-:W-:Y:S08]  /*30c0*/  CGAERRBAR ;  /* 0x00000000000075ab */ /* 0x000ff00000000000 */
[----:B------:R-:W-:Y:S06]  /*30d0*/  UCGABAR_ARV ;  /* 0x00000000000079c7 */ /* 0x000fec0008000000 */
[----:B------:R-:W-:Y:S01]  /*30e0*/  UCGABAR_WAIT ;  /* 0x0000000000007dc7 */ /* 0x000fe20008000000 */
[----:B------:R-:W-:Y:S01]  /*30f0*/  CCTL.IVALL ;  /* 0x00000000ff00798f */ /* 0x000fe20002000000 */
[----:B0-----:R-:W-:Y:S05]  /*3100*/  @P0 BRA `(.L_x_15) ;  /* 0x0000000000200947 */ /* 0x001fea0003800000 */
[----:B------:R-:W-:Y:S01]  /*3110*/  UMOV UR7, 0x80004020 ;  /* 0x8000402000077882 */ /* 0x000fe20000000000 */
[----:B------:R-:W-:Y:S01]  /*3120*/  UMOV UR9, 0xc0004010 ;  /* 0xc000401000097882 */ /* 0x000fe20000000000 */
[----:B------:R-:W-:Y:S01]  /*3130*/  UMOV UR18, 0x0 ;  /* 0x0000000000127882 */ /* 0x000fe20000000000 */
[----:B------:R-:W-:Y:S01]  /*3140*/  UMOV UR19, 0x8108010 ;  /* 0x0810801000137882 */ /* 0x000fe20000000000 */
[----:B------:R-:W-:Y:S01]  /*3150*/  UMOV UR5, 0x3 ;  /* 0x0000000300057882 */ /* 0x000fe20000000000 */
[----:B------:R0:W-:Y:S01]  /*3160*/  UTCQMMA.2CTA gdesc[UR6], gdesc[UR8], tmem[UR16], tmem[UR18], idesc[UR19], UPT ;  /* 0x00ff1208060075ea */ /* 0x0001e2000ba00310 */
[----:B------:R0:W-:Y:S01]  /*3170*/  UTCBAR.2CTA.MULTICAST [UR11], URZ, UR5 ;  /* 0x000000ff0b0073e9 */ /* 0x0001e20008200805 */
[----:B------:R-:W-:Y:S02]  /*3180*/  NOP ;  /* 0x0000000000007918 */ /* 0x000fe40000000000 */
.L_x_15:
[----:B------:R-:W-:Y:S01]  /*3190*/  VIADD R80, R80, 0xffffffff ;  /* 0xffffffff50507836 */ /* 0x000fe20000000000 */
[----:B------:R-:W-:Y:S01]  /*31a0*/  UIADD3 UR12, UPT, UPT, UR12, 0x1, URZ ;  /* 0x000000010c0c7890 */ /* 0x000fe2000fffe0ff */
[----:B------:R-:W-:Y:S02]  /*31b0*/  IMAD.U32 R66, RZ, RZ, UR4 ;  /* 0x00000004ff427e24 */ /* 0x000fe4000f8e00ff */
[----:B------:R-:W-:Y:S01]  /*31c0*/  VIADD R81, R81, 0xffffffe0 ;  /* 0xffffffe051517836 */ /* 0x000fe20000000000 */
[----:B------:R-:W-:Y:S01]  /*31d0*/  ISETP.NE.U32.AND P3, PT, R80, RZ, PT ;  /* 0x000000ff5000720c */ /* 0x000fe20003f65070 */
[----:B------:R-:W-:-:S04]  /*31e0*/  UISETP.GT.AND UP0, UPT, UR12, 0x1, UPT ;  /* 0x000000010c00788c */ /* 0x000fc8000bf04270 */
[----:B0-----:R-:W-:Y:S02]  /*31f0*/  USEL UR5, URZ, 0x1, !UP0 ;  /* 0x00000001ff057887 */ /* 0x001fe4000c000000 */
[----:B------:R-:W-:Y:S02]  /*3200*/  USEL UR12, UR12, URZ, !UP0 ;  /* 0x000000ff0c0c7287 */ /* 0x000fe4000c000000 */
[----:B------:R-:W-:-:S04]  /*3210*/  ULOP3.LUT UR5, UR4, UR5, URZ, 0x3c, !UPT ;  /* 0x0000000504057292 */ /* 0x000fc8000f8e3cff */
[----:B------:R-:W-:Y:S08]  /*3220*/  @P3 BRA `(.L_x_16) ;  /* 0xfffffff400043947 */ /* 0x000ff0000383ffff */
.L_x_13:
[----:B------:R-:W-:-:S13]  /*3230*/  ISETP.GE.AND P0, PT, R5, 0x20, PT ;  /* 0x000000200500780c */ /* 0x000fda0003f06270 */
[----:B------:R-:W-:Y:S05]  /*3240*/  @!P0 BRA `(.L_x_17) ;  /* 0x0000000000108947 */ /* 0x000fea0003800000 */
[----:B------:R-:W-:-:S06]  /*3250*/  USHF.L.U32 UR4, UR4, 0x1f, URZ ;  /* 0x0000001f04047899 */ /* 0x000fcc00080006ff */
[----:B------:R-:W-:-:S04]  /*3260*/  IMAD.U32 R4, RZ, RZ, UR4 ;  /* 0x00000004ff047e24 */ /* 0x000fc8000f8e00ff */
[----:B------:R-:W0:Y:S02]  /*3270*/  SYNCS.PHASECHK.TRANS64.TRYWAIT P0, [UR11], R4 ;  /* 0x00000004ff0075a7 */ /* 0x000e24000800110b */
[----:B0-----:R-:W-:Y:S05]  /*3280*/  @!P0 BRA `(.L_x_18) ;  /* 0x0000001800308947 */ /* 0x001fea0003800000 */
.L_x_17:
[----:B------:R-:W-:Y:S01]  /*3290*/  BAR.SYNC.DEFER_BLOCKING 0x0 ;  /* 0x0000000000007b1d */ /* 0x000fe20000010000 */
[C---:B------:R-:W-:Y:S01]  /*32a0*/  IMAD.SHL.U32 R40, R0.reuse, 0x10, RZ ;  /* 0x0000001000287824 */ /* 0x040fe200078e00ff */
[----:B------:R-:W-:Y:S01]  /*32b0*/  LOP3.LUT R39, R0, 0x40, RZ, 0xc0, !PT ;  /* 0x0000004000277812 */ /* 0x000fe200078ec0ff */
[C---:B------:R-:W-:Y:S01]  /*32c0*/  IMAD.IADD R38, R3.reuse, 0x1, R38 ;  /* 0x0000000103267824 */ /* 0x040fe200078e0226 */
[--C-:B------:R-:W-:Y:S02]  /*32d0*/  LOP3.LUT R44, R3, 0xa, R36.reuse, 0xfe, !PT ;  /* 0x0000000a032c7812 */ /* 0x100fe400078efe24 */
[----:B------:R-:W-:Y:S01]  /*32e0*/  LOP3.LUT R40, R40, 0x3f0, RZ, 0xc0, !PT ;  /* 0x000003f028287812 */ /* 0x000fe200078ec0ff */
[----:B------:R-:W0:Y:S01]  /*32f0*/  LDCU UR4, c[0x0][0x3b4] ;  /* 0x00007680ff0477ac */ /* 0x000e220008000800 */
[----:B------:R-:W-:Y:S02]  /*3300*/  LEA R41, R39, UR13, 0x6 ;  /* 0x0000000d27297c11 */ /* 0x000fe4000f8e30ff */
[----:B------:R-:W-:-:S03]  /*3310*/  LOP3.LUT R46, R3, 0x8, R36, 0xfe, !PT ;  /* 0x00000008032e7812 */ /* 0x000fc600078efe24 */
[----:B------:R-:W-:-:S04]  /*3320*/  IMAD.IADD R40, R40, 0x1, R41 ;  /* 0x0000000128287824 */ /* 0x000fc800078e0229 */
[----:B------:R-:W-:Y:S01]  /*3330*/  IMAD R39, R39, -0x20, R40 ;  /* 0xffffffe027277824 */ /* 0x000fe200078e0228 */
[----:B------:R-:W1:Y:S02]  /*3340*/  @!P2 SYNCS.CCTL.IV [UR13+0x1800] ;  /* 0x00180000ff00a9b1 */ /* 0x000e64000800000d */
[----:B-1----:R-:W-:Y:S06]  /*3350*/  BAR.SYNC.DEFER_BLOCKING 0x0 ;  /* 0x0000000000007b1d */ /* 0x002fec0000010000 */
[----:B------:R-:W1:Y:S01]  /*3360*/  LDTM.x32 R4, tmem[UR10] ;  /* 0x0000000a000479ee */ /* 0x000e6200082c0000 */
[----:B------:R-:W2:Y:S01]  /*3370*/  LDCU.128 UR8, c[0x0][0x390] ;  /* 0x00007200ff0877ac */ /* 0x000ea20008000c00 */
[----:B------:R-:W3:Y:S01]  /*3380*/  @!P2 SYNCS.CCTL.IV [UR13+0x1808] ;  /* 0x00180800ff00a9b1 */ /* 0x000ee2000800000d */
[----:B------:R-:W-:Y:S01]  /*3390*/  NOP ;  /* 0x0000000000007918 */ /* 0x000fe20000000000 */
[----:B--2---:R-:W-:-:S02]  /*33a0*/  ISETP.GE.AND P0, PT, R2, UR10, PT ;  /* 0x0000000a02007c0c */ /* 0x004fc4000bf06270 */
[----:B-1----:R-:W-:Y:S02]  /*33b0*/  F2FP.SATFINITE.E4M3.F32.PACK_AB_MERGE_C R4, R5, R4, RZ ;  /* 0x000000040504723e */ /* 0x002fe400048070ff */
[----:B------:R-:W-:Y:S02]  /*33c0*/  F2FP.SATFINITE.E4M3.F32.PACK_AB_MERGE_C R6, R7, R6, RZ ;  /* 0x000000060706723e */ /* 0x000fe400048070ff */
[----:B------:R-:W-:Y:S02]  /*33d0*/  F2FP.SATFINITE.E4M3.F32.PACK_AB_MERGE_C R8, R9, R8, RZ ;  /* 0x000000080908723e */ /* 0x000fe400048070ff */
[----:B------:R-:W-:Y:S02]  /*33e0*/  F2FP.SATFINITE.E4M3.F32.PACK_AB_MERGE_C R12, R13, R12, RZ ;  /* 0x0000000c0d0c723e */ /* 0x000fe400048070ff */
[----:B------:R-:W-:Y:S02]  /*33f0*/  F2FP.SATFINITE.E4M3.F32.PACK_AB_MERGE_C R14, R15, R14, RZ ;  /* 0x0000000e0f0e723e */ /* 0x000fe400048070ff */
[----:B------:R-:W-:-:S02]  /*3400*/  F2FP.SATFINITE.E4M3.F32.PACK_AB_MERGE_C R16, R17, R16, RZ ;  /* 0x000000101110723e */ /* 0x000fc400048070ff */
[----:B------:R-:W-:Y:S02]  /*3410*/  F2FP.SATFINITE.E4M3.F32.PACK_AB_MERGE_C R20, R21, R20, RZ ;  /* 0x000000141514723e */ /* 0x000fe400048070ff */
[----:B------:R-:W-:Y:S02]  /*3420*/  F2FP.SATFINITE.E4M3.F32.PACK_AB_MERGE_C R22, R23, R22, RZ ;  /* 0x000000161716723e */ /* 0x000fe400048070ff */
[----:B------:R-:W-:Y:S02]  /*3430*/  F2FP.SATFINITE.E4M3.F32.PACK_AB_MERGE_C R24, R25, R24, RZ ;  /* 0x000000181918723e */ /* 0x000fe400048070ff */
[----:B------:R-:W-:Y:S02]  /*3440*/  F2FP.SATFINITE.E4M3.F32.PACK_AB_MERGE_C R18, R19, R18, RZ ;  /* 0x000000121312723e */ /* 0x000fe400048070ff */
[----:B------:R-:W-:Y:S02]  /*3450*/  F2FP.SATFINITE.E4M3.F32.PACK_AB_MERGE_C R26, R27, R26, RZ ;  /* 0x0000001a1b1a723e */ /* 0x000fe400048070ff */
[----:B------:R-:W-:-:S02]  /*3460*/  F2FP.SATFINITE.E4M3.F32.PACK_AB_MERGE_C R28, R29, R28, RZ ;  /* 0x0000001c1d1c723e */ /* 0x000fc400048070ff */
[----:B------:R-:W-:Y:S02]  /*3470*/  LOP3.LUT R19, R4, 0xffff, RZ, 0xc0, !PT ;  /* 0x0000ffff04137812 */ /* 0x000fe400078ec0ff */
[----:B------:R-:W-:Y:S02]  /*3480*/  LOP3.LUT R42, R6, 0xffff, RZ, 0xc0, !PT ;  /* 0x0000ffff062a7812 */ /* 0x000fe400078ec0ff */
[----:B------:R-:W-:Y:S02]  /*3490*/  LOP3.LUT R21, R8, 0xffff, RZ, 0xc0, !PT ;  /* 0x0000ffff08157812 */ /* 0x000fe400078ec0ff */
[----:B------:R-:W-:Y:S02]  /*34a0*/  LOP3.LUT R23, R12, 0xffff, RZ, 0xc0, !PT ;  /* 0x0000ffff0c177812 */ /* 0x000fe400078ec0ff */
[----:B------:R-:W-:Y:S02]  /*34b0*/  LOP3.LUT R14, R14, 0xffff, RZ, 0xc0, !PT ;  /* 0x0000ffff0e0e7812 */ /* 0x000fe400078ec0ff */
[----:B------:R-:W-:-:S02]  /*34c0*/  LOP3.LUT R25, R16, 0xffff, RZ, 0xc0, !PT ;  /* 0x0000ffff10197812 */ /* 0x000fc400078ec0ff */
[----:B------:R-:W-:Y:S02]  /*34d0*/  LOP3.LUT R20, R20, 0xffff, RZ, 0xc0, !PT ;  /* 0x0000ffff14147812 */ /* 0x000fe400078ec0ff */
[----:B------:R-:W-:Y:S02]  /*34e0*/  LOP3.LUT R27, R22, 0xffff, RZ, 0xc0, !PT ;  /* 0x0000ffff161b7812 */ /* 0x000fe400078ec0ff */
[----:B------:R-:W-:Y:S02]  /*34f0*/  LOP3.LUT R29, R24, 0xffff, RZ, 0xc0, !PT ;  /* 0x0000ffff181d7812 */ /* 0x000fe400078ec0ff */
[----:B------:R-:W-:Y:S02]  /*3500*/  F2FP.SATFINITE.E4M3.F32.PACK_AB_MERGE_C R30, R31, R30, RZ ;  /* 0x0000001e1f1e723e */ /* 0x000fe400048070ff */
[----:B------:R-:W-:Y:S02]  /*3510*/  F2FP.SATFINITE.E4M3.F32.PACK_AB_MERGE_C R32, R33, R32, RZ ;  /* 0x000000202120723e */ /* 0x000fe400048070ff */
[----:B------:R-:W-:-:S02]  /*3520*/  PRMT R4, R21, 0x3340, R0 ;  /* 0x0000334015047816 */ /* 0x000fc40000000000 */
[--C-:B------:R-:W-:Y:S02]  /*3530*/  PRMT R6, R25, 0x3340, R0.reuse ;  /* 0x0000334019067816 */ /* 0x100fe40000000000 */
[----:B------:R-:W-:Y:S02]  /*3540*/  PRMT R8, R29, 0x3340, R0 ;  /* 0x000033401d087816 */ /* 0x000fe40000000000 */
[----:B------:R-:W-:Y:S02]  /*3550*/  PRMT R5, R19, 0x3340, R42 ;  /* 0x0000334013057816 */ /* 0x000fe4000000002a */
[----:B------:R-:W-:Y:S02]  /*3560*/  PRMT R7, R23, 0x3340, R14 ;  /* 0x0000334017077816 */ /* 0x000fe4000000000e */
[----:B------:R-:W-:Y:S02]  /*3570*/  PRMT R9, R20, 0x3340, R27 ;  /* 0x0000334014097816 */ /* 0x000fe4000000001b */
[----:B------:R-:W-:-:S02]  /*3580*/  F2FP.SATFINITE.E4M3.F32.PACK_AB_MERGE_C R10, R11, R10, RZ ;  /* 0x0000000a0b0a723e */ /* 0x000fc400048070ff */
[----:B------:R-:W-:Y:S02]  /*3590*/  LOP3.LUT R28, R28, 0xffff, RZ, 0xc0, !PT ;  /* 0x0000ffff1c1c7812 */ /* 0x000fe400078ec0ff */
[----:B------:R-:W-:Y:S02]  /*35a0*/  LOP3.LUT R31, R30, 0xffff, RZ, 0xc0, !PT ;  /* 0x0000ffff1e1f7812 */ /* 0x000fe400078ec0ff */
[----:B------:R-:W-:Y:S02]  /*35b0*/  LOP3.LUT R33, R32, 0xffff, RZ, 0xc0, !PT ;  /* 0x0000ffff20217812 */ /* 0x000fe400078ec0ff */
[----:B------:R-:W-:Y:S02]  /*35c0*/  PRMT R11, R5, 0x5410, R4 ;  /* 0x00005410050b7816 */ /* 0x000fe40000000004 */
[----:B------:R-:W-:Y:S02]  /*35d0*/  PRMT R13, R7, 0x5410, R6 ;  /* 0x00005410070d7816 */ /* 0x000fe40000000006 */
[----:B------:R-:W-:-:S02]  /*35e0*/  PRMT R15, R9, 0x5410, R8 ;  /* 0x00005410090f7816 */ /* 0x000fc40000000008 */
[----:B------:R-:W-:Y:S02]  /*35f0*/  SHF.R.U32.HI R4, RZ, 0x8, R19 ;  /* 0x00000008ff047819 */ /* 0x000fe40000011613 */
[----:B------:R-:W-:Y:S01]  /*3600*/  SHF.R.U32.HI R5, RZ, 0x8, R42 ;  /* 0x00000008ff057819 */ /* 0x000fe2000001162a */
[----:B------:R-:W-:Y:S01]  /*3610*/  IMAD.IADD R42, R3, 0x1, R37 ;  /* 0x00000001032a7824 */ /* 0x000fe200078e0225 */
[----:B------:R-:W-:Y:S02]  /*3620*/  SHF.R.U32.HI R6, RZ, 0x8, R21 ;  /* 0x00000008ff067819 */ /* 0x000fe40000011615 */
[----:B------:R-:W-:Y:S02]  /*3630*/  SHF.R.U32.HI R7, RZ, 0x8, R23 ;  /* 0x00000008ff077819 */ /* 0x000fe40000011617 */
[----:B------:R-:W-:Y:S02]  /*3640*/  SHF.R.U32.HI R8, RZ, 0x8, R14 ;  /* 0x00000008ff087819 */ /* 0x000fe4000001160e */
[----:B------:R-:W-:-:S02]  /*3650*/  SHF.R.U32.HI R9, RZ, 0x8, R25 ;  /* 0x00000008ff097819 */ /* 0x000fc40000011619 */
[----:B------:R-:W-:Y:S02]  /*3660*/  PRMT R12, R33, 0x3340, R0 ;  /* 0x00003340210c7816 */ /* 0x000fe40000000000 */
[----:B------:R-:W-:Y:S02]  /*3670*/  PRMT R17, R28, 0x3340, R31 ;  /* 0x000033401c117816 */ /* 0x000fe4000000001f */
[----:B------:R-:W-:Y:S02]  /*3680*/  LOP3.LUT R4, R4, 0xffff, RZ, 0xc0, !PT ;  /* 0x0000ffff04047812 */ /* 0x000fe400078ec0ff */
[----:B------:R-:W-:Y:S02]  /*3690*/  LOP3.LUT R5, R5, 0xffff, RZ, 0xc0, !PT ;  /* 0x0000ffff05057812 */ /* 0x000fe400078ec0ff */
[----:B------:R-:W-:Y:S02]  /*36a0*/  LOP3.LUT R6, R6, 0xffff, RZ, 0xc0, !PT ;  /* 0x0000ffff06067812 */ /* 0x000fe400078ec0ff */
[----:B------:R-:W-:-:S02]  /*36b0*/  LOP3.LUT R7, R7, 0xffff, RZ, 0xc0, !PT ;  /* 0x0000ffff07077812 */ /* 0x000fc400078ec0ff */
[----:B------:R-:W-:Y:S02]  /*36c0*/  LOP3.LUT R8, R8, 0xffff, RZ, 0xc0, !PT ;  /* 0x0000ffff08087812 */ /* 0x000fe400078ec0ff */
[----:B------:R-:W-:Y:S02]  /*36d0*/  LOP3.LUT R9, R9, 0xffff, RZ, 0xc0, !PT ;  /* 0x0000ffff09097812 */ /* 0x000fe400078ec0ff */
[----:B------:R-:W-:Y:S02]  /*36e0*/  PRMT R17, R17, 0x5410, R12 ;  /* 0x0000541011117816 */ /* 0x000fe4000000000c */
[----:B------:R-:W-:Y:S02]  /*36f0*/  PRMT R19, R4, 0x3340, R5 ;  /* 0x0000334004137816 */ /* 0x000fe40000000005 */
[----:B------:R-:W-:Y:S02]  /*3700*/  PRMT R12, R6, 0x3340, R1 ;  /* 0x00003340060c7816 */ /* 0x000fe40000000001 */
[----:B------:R-:W-:-:S02]  /*3710*/  PRMT R21, R7, 0x3340, R8 ;  /* 0x0000334007157816 */ /* 0x000fc40000000008 */
[----:B------:R-:W-:Y:S02]  /*3720*/  PRMT R14, R9, 0x3340, R0 ;  /* 0x00003340090e7816 */ /* 0x000fe40000000000 */
[----:B------:R-:W-:Y:S02]  /*3730*/  SHF.R.U32.HI R4, RZ, 0x8, R20 ;  /* 0x00000008ff047819 */ /* 0x000fe40000011614 */
[----:B------:R-:W-:Y:S02]  /*3740*/  SHF.R.U32.HI R5, RZ, 0x8, R27 ;  /* 0x00000008ff057819 */ /* 0x000fe4000001161b */
[----:B------:R-:W-:Y:S02]  /*3750*/  SHF.R.U32.HI R6, RZ, 0x8, R29 ;  /* 0x00000008ff067819 */ /* 0x000fe4000001161d */
[----:B------:R-:W-:Y:S02]  /*3760*/  SHF.R.U32.HI R7, RZ, 0x8, R28 ;  /* 0x00000008ff077819 */ /* 0x000fe4000001161c */
[----:B------:R-:W-:-:S02]  /*3770*/  SHF.R.U32.HI R8, RZ, 0x8, R31 ;  /* 0x00000008ff087819 */ /* 0x000fc4000001161f */
[----:B------:R-:W-:Y:S02]  /*3780*/  SHF.R.U32.HI R9, RZ, 0x8, R33 ;  /* 0x00000008ff097819 */ /* 0x000fe40000011621 */
[----:B------:R-:W-:Y:S02]  /*3790*/  LOP3.LUT R4, R4, 0xffff, RZ, 0xc0, !PT ;  /* 0x0000ffff04047812 */ /* 0x000fe400078ec0ff */
[----:B------:R-:W-:Y:S02]  /*37a0*/  LOP3.LUT R5, R5, 0xffff, RZ, 0xc0, !PT ;  /* 0x0000ffff05057812 */ /* 0x000fe400078ec0ff */
[----:B------:R-:W-:Y:S02]  /*37b0*/  LOP3.LUT R6, R6, 0xffff, RZ, 0xc0, !PT ;  /* 0x0000ffff06067812 */ /* 0x000fe400078ec0ff */
[----:B------:R-:W-:Y:S02]  /*37c0*/  LOP3.LUT R9, R9, 0xffff, RZ, 0xc0, !PT ;  /* 0x0000ffff09097812 */ /* 0x000fe400078ec0ff */
[----:B------:R-:W-:-:S02]  /*37d0*/  LOP3.LUT R8, R8, 0xffff, RZ, 0xc0, !PT ;  /* 0x0000ffff08087812 */ /* 0x000fc400078ec0ff */
[----:B------:R-:W-:Y:S02]  /*37e0*/  LOP3.LUT R7, R7, 0xffff, RZ, 0xc0, !PT ;  /* 0x0000ffff07077812 */ /* 0x000fe400078ec0ff */
[----:B------:R-:W-:Y:S02]  /*37f0*/  F2FP.SATFINITE.E4M3.F32.PACK_AB_MERGE_C R34, R35, R34, RZ ;  /* 0x000000222322723e */ /* 0x000fe400048070ff */
[----:B------:R-:W-:Y:S02]  /*3800*/  PRMT R5, R4, 0x3340, R5 ;  /* 0x0000334004057816 */ /* 0x000fe40000000005 */
[----:B------:R-:W-:Y:S02]  /*3810*/  PRMT R6, R6, 0x3340, R1 ;  /* 0x0000334006067816 */ /* 0x000fe40000000001 */
[----:B------:R-:W-:Y:S02]  /*3820*/  PRMT R9, R9, 0x3340, R0 ;  /* 0x0000334009097816 */ /* 0x000fe40000000000 */
[----:B------:R-:W-:-:S02]  /*3830*/  PRMT R8, R7, 0x3340, R8 ;  /* 0x0000334007087816 */ /* 0x000fc40000000008 */
[----:B------:R-:W-:Y:S02]  /*3840*/  PRMT R19, R19, 0x5410, R12 ;  /* 0x0000541013137816 */ /* 0x000fe4000000000c */
[----:B------:R-:W-:Y:S02]  /*3850*/  LOP3.LUT R10, R10, 0xffff, RZ, 0xc0, !PT ;  /* 0x0000ffff0a0a7812 */ /* 0x000fe400078ec0ff */
[----:B------:R-:W-:Y:S02]  /*3860*/  LOP3.LUT R26, R26, 0xffff, RZ, 0xc0, !PT ;  /* 0x0000ffff1a1a7812 */ /* 0x000fe400078ec0ff */
[----:B------:R-:W-:Y:S02]  /*3870*/  PRMT R21, R21, 0x5410, R14 ;  /* 0x0000541015157816 */ /* 0x000fe4000000000e */
[----:B------:R-:W-:Y:S02]  /*3880*/  PRMT R5, R5, 0x5410, R6 ;  /* 0x0000541005057816 */ /* 0x000fe40000000006 */
[----:B------:R-:W-:-:S02]  /*3890*/  PRMT R27, R8, 0x5410, R9 ;  /* 0x00005410081b7816 */ /* 0x000fc40000000009 */
[----:B------:R-:W-:Y:S02]  /*38a0*/  LOP3.LUT R18, R18, 0xffff, RZ, 0xc0, !PT ;  /* 0x0000ffff12127812 */ /* 0x000fe400078ec0ff */
[----:B------:R-:W-:Y:S02]  /*38b0*/  LOP3.LUT R34, R34, 0xffff, RZ, 0xc0, !PT ;  /* 0x0000ffff22227812 */ /* 0x000fe400078ec0ff */
[--C-:B------:R-:W-:Y:S02]  /*38c0*/  PRMT R8, R11, 0x4210, R10.reuse ;  /* 0x000042100b087816 */ /* 0x100fe4000000000a */
[----:B------:R-:W-:Y:S02]  /*38d0*/  PRMT R24, R19, 0x5210, R10 ;  /* 0x0000521013187816 */ /* 0x000fe4000000000a */
[----:B------:R-:W-:Y:S02]  /*38e0*/  PRMT R10, R15, 0x4210, R26 ;  /* 0x000042100f0a7816 */ /* 0x000fe4000000001a */
[----:B------:R-:W-:-:S02]  /*38f0*/  PRMT R9, R13, 0x4210, R18 ;  /* 0x000042100d097816 */ /* 0x000fc40000000012 */
[----:B------:R-:W-:Y:S01]  /*3900*/  PRMT R25, R21, 0x5210, R18 ;  /* 0x0000521015197816 */ /* 0x000fe20000000012 */
[----:B------:R-:W1:Y:S01]  /*3910*/  LDC R13, c[0x0][0x3b8] ;  /* 0x0000ee00ff0d7b82 */ /* 0x000e620000000800 */
[----:B------:R-:W-:-:S07]  /*3920*/  PRMT R26, R5, 0x5210, R26 ;  /* 0x00005210051a7816 */ /* 0x000fce000000001a */
[----:B---3--:R-:W-:Y:S01]  /*3930*/  BAR.SYNC.DEFER_BLOCKING 0x0 ;  /* 0x0000000000007b1d */ /* 0x008fe20000010000 */
[--C-:B------:R-:W-:Y:S02]  /*3940*/  PRMT R11, R17, 0x4210, R34.reuse ;  /* 0x00004210110b7816 */ /* 0x100fe40000000022 */
[----:B------:R-:W-:Y:S02]  /*3950*/  PRMT R27, R27, 0x5210, R34 ;  /* 0x000052101b1b7816 */ /* 0x000fe40000000022 */
[----:B------:R-:W-:Y:S02]  /*3960*/  LEA.HI R12, R0, R3, RZ, 0x1a ;  /* 0x00000003000c7211 */ /* 0x000fe400078fd0ff */
[C---:B------:R-:W-:Y:S02]  /*3970*/  LOP3.LUT R0, R3.reuse, R36, RZ, 0xfc, !PT ;  /* 0x0000002403007212 */ /* 0x040fe400078efcff */
[----:B------:R-:W-:Y:S02]  /*3980*/  LOP3.LUT R22, R3, 0x1c, R36, 0xfe, !PT ;  /* 0x0000001c03167812 */ /* 0x000fe400078efe24 */
[----:B------:R-:W-:-:S02]  /*3990*/  ISETP.LT.AND P2, PT, R0, UR11, !P0 ;  /* 0x0000000b00007c0c */ /* 0x000fc4000c741270 */
[C-C-:B------:R-:W-:Y:S02]  /*39a0*/  LOP3.LUT R28, R3.reuse, 0x16, R36.reuse, 0xfe, !PT ;  /* 0x00000016031c7812 */ /* 0x140fe400078efe24 */
[C-C-:B------:R-:W-:Y:S02]  /*39b0*/  LOP3.LUT R30, R3.reuse, 0x14, R36.reuse, 0xfe, !PT ;  /* 0x00000014031e7812 */ /* 0x140fe400078efe24 */
[C-C-:B------:R-:W-:Y:S02]  /*39c0*/  LOP3.LUT R32, R3.reuse, 0x12, R36.reuse, 0xfe, !PT ;  /* 0x0000001203207812 */ /* 0x140fe400078efe24 */
[C-C-:B------:R-:W-:Y:S02]  /*39d0*/  LOP3.LUT R34, R3.reuse, 0x10, R36.reuse, 0xfe, !PT ;  /* 0x0000001003227812 */ /* 0x140fe400078efe24 */
[----:B------:R-:W-:Y:S01]  /*39e0*/  LOP3.LUT R16, R3, 0x6, R36, 0xfe, !PT ;  /* 0x0000000603107812 */ /* 0x000fe200078efe24 */
[-C--:B-1----:R-:W-:Y:S01]  /*39f0*/  IMAD R20, R0, R13.reuse, RZ ;  /* 0x0000000d00147224 */ /* 0x082fe200078e02ff */
[----:B------:R0:W-:Y:S01]  /*3a00*/  STS.128 [R40], R8 ;  /* 0x0000000828007388 */ /* 0x0001e20000000c00 */
[----:B------:R-:W-:-:S02]  /*3a10*/  IMAD R18, R46, R13, RZ ;  /* 0x0000000d2e127224 */ /* 0x000fc400078e02ff */
[-C--:B------:R-:W-:Y:S01]  /*3a20*/  IMAD R17, R16, R13.reuse, RZ ;  /* 0x0000000d10117224 */ /* 0x080fe200078e02ff */
[----:B------:R1:W-:Y:S01]  /*3a30*/  STS.128 [R40+0x800], R24 ;  /* 0x0008001828007388 */ /* 0x0003e20000000c00 */
[----:B------:R-:W-:Y:S01]  /*3a40*/  BAR.SYNC.DEFER_BLOCKING 0x0 ;  /* 0x0000000000007b1d */ /* 0x000fe20000010000 */
[----:B0-----:R-:W-:Y:S01]  /*3a50*/  IMAD R8, R2, UR4, RZ ;  /* 0x0000000402087c24 */ /* 0x001fe2000f8e02ff */
[C-C-:B------:R-:W-:Y:S02]  /*3a60*/  LOP3.LUT R10, R3.reuse, 0x2, R36.reuse, 0xfe, !PT ;  /* 0x00000002030a7812 */ /* 0x140fe400078efe24 */
[----:B------:R-:W-:Y:S02]  /*3a70*/  LOP3.LUT R9, R0, 0x3a, RZ, 0xfc, !PT ;  /* 0x0000003a00097812 */ /* 0x000fe400078efcff */
[----:B------:R-:W-:Y:S01]  /*3a80*/  IADD3 R2, P3, PT, R8, UR8, RZ ;  /* 0x0000000808027c10 */ /* 0x000fe2000ff7e0ff */
[----:B------:R-:W-:Y:S01]  /*3a90*/  IMAD R11, R10, R13, RZ ;  /* 0x0000000d0a0b7224 */ /* 0x000fe200078e02ff */
[----:B-1----:R-:W-:-:S02]  /*3aa0*/  LOP3.LUT R24, R3, 0x1a, R36, 0xfe, !PT ;  /* 0x0000001a03187812 */ /* 0x002fc400078efe24 */
[C-C-:B------:R-:W-:Y:S02]  /*3ab0*/  LOP3.LUT R26, R3.reuse, 0x18, R36.reuse, 0xfe, !PT ;  /* 0x00000018031a7812 */ /* 0x140fe400078efe24 */
[C-C-:B------:R-:W-:Y:S02]  /*3ac0*/  LOP3.LUT R40, R3.reuse, 0xc, R36.reuse, 0xfe, !PT ;  /* 0x0000000c03287812 */ /* 0x140fe400078efe24 */
[----:B------:R-:W-:Y:S02]  /*3ad0*/  LOP3.LUT R36, R3, 0x4, R36, 0xfe, !PT ;  /* 0x0000000403247812 */ /* 0x000fe400078efe24 */
[----:B------:R-:W-:Y:S01]  /*3ae0*/  LEA.HI.X.SX32 R3, R8, UR9, 0x1, P3 ;  /* 0x0000000908037c11 */ /* 0x000fe200098f0eff */
[----:B------:R-:W0:Y:S01]  /*3af0*/  LDS.128 R4, [R39] ;  /* 0x0000000027047984 */ /* 0x000e220000000c00 */
[----:B------:R-:W-:Y:S01]  /*3b00*/  IADD3 R8, P4, PT, R20, R2, RZ ;  /* 0x0000000214087210 */ /* 0x000fe20007f9e0ff */
[----:B------:R-:W-:Y:S01]  /*3b10*/  IMAD R15, R36, R13, RZ ;  /* 0x0000000d240f7224 */ /* 0x000fe200078e02ff */
[----:B------:R-:W-:-:S02]  /*3b20*/  ISETP.LT.AND P5, PT, R10, UR11, !P0 ;  /* 0x0000000b0a007c0c */ /* 0x000fc4000c7a1270 */
[----:B------:R-:W-:Y:S02]  /*3b30*/  ISETP.LT.AND P3, PT, R9, UR11, !P0 ;  /* 0x0000000b09007c0c */ /* 0x000fe4000c761270 */
[-C--:B------:R-:W-:Y:S01]  /*3b40*/  LEA.HI.X.SX32 R9, R20, R3.reuse, 0x1, P4 ;  /* 0x0000000314097211 */ /* 0x080fe200020f0eff */
[----:B------:R-:W-:Y:S01]  /*3b50*/  IMAD R20, R13, 0x20, R20 ;  /* 0x000000200d147824 */ /* 0x000fe200078e0214 */
[CC--:B------:R-:W-:Y:S02]  /*3b60*/  IADD3 R10, P6, PT, R11.reuse, R2.reuse, RZ ;  /* 0x000000020b0a7210 */ /* 0x0c0fe40007fde0ff */
[----:B------:R-:W-:Y:S02]  /*3b70*/  ISETP.LT.AND P4, PT, R36, UR11, !P0 ;  /* 0x0000000b24007c0c */ /* 0x000fe4000c781270 */
[----:B------:R-:W-:Y:S02]  /*3b80*/  LEA.HI.X.SX32 R11, R11, R3, 0x1, P6 ;  /* 0x000000030b0b7211 */ /* 0x000fe400030f0eff */
[----:B------:R-:W-:-:S04]  /*3b90*/  IADD3 R14, P6, PT, R15, R2, RZ ;  /* 0x000000020f0e7210 */ /* 0x000fc80007fde0ff */
[----:B------:R-:W-:Y:S02]  /*3ba0*/  LEA.HI.X.SX32 R15, R15, R3, 0x1, P6 ;  /* 0x000000030f0f7211 */ /* 0x000fe400030f0eff */
[C---:B0-----:R-:W-:Y:S02]  /*3bb0*/  PRMT R23, R4.reuse, 0x7770, RZ ;  /* 0x0000777004177816 */ /* 0x041fe400000000ff */
[C---:B------:R-:W-:Y:S02]  /*3bc0*/  PRMT R21, R4.reuse, 0x7771, RZ ;  /* 0x0000777104157816 */ /* 0x040fe400000000ff */
[----:B------:R-:W-:Y:S01]  /*3bd0*/  PRMT R19, R4, 0x7772, RZ ;  /* 0x0000777204137816 */ /* 0x000fe200000000ff */
[----:B------:R0:W-:Y:S01]  /*3be0*/  @P2 STG.E.U8 desc[UR14][R8.64], R23 ;  /* 0x0000001708002986 */ /* 0x0001e2000c10110e */
[----:B------:R-:W-:Y:S02]  /*3bf0*/  ISETP.LT.AND P2, PT, R16, UR11, !P0 ;  /* 0x0000000b10007c0c */ /* 0x000fe4000c741270 */
[----:B------:R-:W-:Y:S01]  /*3c00*/  IADD3 R16, P6, PT, R17, R2, RZ ;  /* 0x0000000211107210 */ /* 0x000fe20007fde0ff */
[----:B------:R1:W-:Y:S01]  /*3c10*/  @P5 STG.E.U8 desc[UR14][R10.64], R21 ;  /* 0x000000150a005986 */ /* 0x0003e2000c10110e */
[----:B------:R-:W-:-:S02]  /*3c20*/  ISETP.LT.AND P5, PT, R46, UR11, !P0 ;  /* 0x0000000b2e007c0c */ /* 0x000fc4000c7a1270 */
[----:B------:R-:W-:Y:S01]  /*3c30*/  LEA.HI.X.SX32 R17, R17, R3, 0x1, P6 ;  /* 0x0000000311117211 */ /* 0x000fe200030f0eff */
[----:B------:R2:W-:Y:S01]  /*3c40*/  @P4 STG.E.U8 desc[UR14][R14.64], R19 ;  /* 0x000000130e004986 */ /* 0x0005e2000c10110e */
[----:B------:R-:W-:Y:S02]  /*3c50*/  ISETP.LT.AND P6, PT, R44, UR11, !P0 ;  /* 0x0000000b2c007c0c */ /* 0x000fe4000c7c1270 */
[----:B------:R-:W-:Y:S02]  /*3c60*/  PRMT R25, R6, 0x7771, RZ ;  /* 0x0000777106197816 */ /* 0x000fe400000000ff */
[----:B0-----:R-:W-:Y:S01]  /*3c70*/  PRMT R23, R4, 0x7773, RZ ;  /* 0x0000777304177816 */ /* 0x001fe200000000ff */
[----:B------:R-:W-:Y:S01]  /*3c80*/  IMAD R4, R44, R13, RZ ;  /* 0x0000000d2c047224 */ /* 0x000fe200078e02ff */
[CC--:B------:R-:W-:Y:S02]  /*3c90*/  IADD3 R8, P4, PT, R18.reuse, R2.reuse, RZ ;  /* 0x0000000212087210 */ /* 0x0c0fe40007f9e0ff */
[----:B-1----:R-:W-:Y:S01]  /*3ca0*/  PRMT R21, R5, 0x7770, RZ ;  /* 0x0000777005157816 */ /* 0x002fe200000000ff */
[----:B------:R0:W-:Y:S01]  /*3cb0*/  @P2 STG.E.U8 desc[UR14][R16.64], R23 ;  /* 0x0000001710002986 */ /* 0x0001e2000c10110e */
[----:B------:R-:W-:Y:S01]  /*3cc0*/  LEA.HI.X.SX32 R9, R18, R3, 0x1, P4 ;  /* 0x0000000312097211 */ /* 0x000fe200020f0eff */
[----:B--2---:R-:W-:Y:S01]  /*3cd0*/  IMAD R15, R40, R13, RZ ;  /* 0x0000000d280f7224 */ /* 0x004fe200078e02ff */
[----:B------:R-:W-:-:S02]  /*3ce0*/  IADD3 R10, P2, PT, R4, R2, RZ ;  /* 0x00000002040a7210 */ /* 0x000fc40007f5e0ff */
[----:B------:R-:W-:Y:S01]  /*3cf0*/  PRMT R19, R5, 0x7771, RZ ;  /* 0x0000777105137816 */ /* 0x000fe200000000ff */
[----:B------:R1:W-:Y:S01]  /*3d00*/  @P5 STG.E.U8 desc[UR14][R8.64], R21 ;  /* 0x0000001508005986 */ /* 0x0003e2000c10110e */
[----:B------:R-:W-:Y:S01]  /*3d10*/  LEA.HI.X.SX32 R11, R4, R3, 0x1, P2 ;  /* 0x00000003040b7211 */ /* 0x000fe200010f0eff */
[----:B------:R-:W-:Y:S01]  /*3d20*/  IMAD R4, R42, R13, RZ ;  /* 0x0000000d2a047224 */ /* 0x000fe200078e02ff */
[-C--:B------:R-:W-:Y:S02]  /*3d30*/  IADD3 R14, P5, PT, R15, R2.reuse, RZ ;  /* 0x000000020f0e7210 */ /* 0x080fe40007fbe0ff */
[----:B------:R-:W-:Y:S01]  /*3d40*/  ISETP.LT.AND P4, PT, R40, UR11, !P0 ;  /* 0x0000000b28007c0c */ /* 0x000fe2000c781270 */
[----:B------:R2:W-:Y:S01]  /*3d50*/  @P6 STG.E.U8 desc[UR14][R10.64], R19 ;  /* 0x000000130a006986 */ /* 0x0005e2000c10110e */
[----:B------:R-:W-:Y:S02]  /*3d60*/  ISETP.LT.AND P2, PT, R42, UR11, !P0 ;  /* 0x0000000b2a007c0c */ /* 0x000fe4000c741270 */
[----:B0-----:R-:W-:-:S02]  /*3d70*/  IADD3 R16, P6, PT, R4, R2, RZ ;  /* 0x0000000204107210 */ /* 0x001fc40007fde0ff */
[----:B------:R-:W-:Y:S01]  /*3d80*/  LEA.HI.X.SX32 R15, R15, R3, 0x1, P5 ;  /* 0x000000030f0f7211 */ /* 0x000fe200028f0eff */
[CC--:B-1----:R-:W-:Y:S01]  /*3d90*/  IMAD R8, R34.reuse, R13.reuse, RZ ;  /* 0x0000000d22087224 */ /* 0x0c2fe200078e02ff */
[----:B------:R-:W-:Y:S01]  /*3da0*/  ISETP.LT.AND P5, PT, R34, UR11, !P0 ;  /* 0x0000000b22007c0c */ /* 0x000fe2000c7a1270 */
[----:B------:R-:W-:Y:S01]  /*3db0*/  IMAD R9, R32, R13, RZ ;  /* 0x0000000d20097224 */ /* 0x000fe200078e02ff */
[----:B------:R-:W-:Y:S02]  /*3dc0*/  LEA.HI.X.SX32 R17, R4, R3, 0x1, P6 ;  /* 0x0000000304117211 */ /* 0x000fe400030f0eff */
[----:B------:R-:W-:Y:S02]  /*3dd0*/  IADD3 R4, P6, PT, R8, R2, RZ ;  /* 0x0000000208047210 */ /* 0x000fe40007fde0ff */
[C---:B------:R-:W-:Y:S02]  /*3de0*/  PRMT R23, R5.reuse, 0x7772, RZ ;  /* 0x0000777205177816 */ /* 0x040fe400000000ff */
[----:B------:R-:W-:-:S02]  /*3df0*/  PRMT R21, R5, 0x7773, RZ ;  /* 0x0000777305157816 */ /* 0x000fc400000000ff */
[----:B------:R-:W-:Y:S01]  /*3e00*/  LEA.HI.X.SX32 R5, R8, R3, 0x1, P6 ;  /* 0x0000000308057211 */ /* 0x000fe200030f0eff */
[----:B------:R-:W-:Y:S01]  /*3e10*/  IMAD R8, R30, R13, RZ ;  /* 0x0000000d1e087224 */ /* 0x000fe200078e02ff */
[----:B--2---:R-:W-:Y:S01]  /*3e20*/  PRMT R11, R6, 0x7770, RZ ;  /* 0x00007770060b7816 */ /* 0x004fe200000000ff */
[----:B------:R0:W-:Y:S01]  /*3e30*/  @P4 STG.E.U8 desc[UR14][R14.64], R23 ;  /* 0x000000170e004986 */ /* 0x0001e2000c10110e */
[----:B------:R-:W-:Y:S02]  /*3e40*/  ISETP.LT.AND P4, PT, R32, UR11, !P0 ;  /* 0x0000000b20007c0c */ /* 0x000fe4000c781270 */
[C---:B------:R-:W-:Y:S01]  /*3e50*/  IADD3 R18, P6, PT, R9.reuse, R2, RZ ;  /* 0x0000000209127210 */ /* 0x040fe20007fde0ff */
[----:B------:R1:W-:Y:S01]  /*3e60*/  @P2 STG.E.U8 desc[UR14][R16.64], R21 ;  /* 0x0000001510002986 */ /* 0x0003e2000c10110e */
[----:B------:R-:W-:Y:S02]  /*3e70*/  ISETP.LT.AND P2, PT, R30, UR11, !P0 ;  /* 0x0000000b1e007c0c */ /* 0x000fe4000c741270 */
[----:B------:R-:W-:Y:S01]  /*3e80*/  LEA.HI.X.SX32 R19, R9, R3, 0x1, P6 ;  /* 0x0000000309137211 */ /* 0x000fe200030f0eff */
[----:B------:R2:W-:Y:S01]  /*3e90*/  @P5 STG.E.U8 desc[UR14][R4.64], R11 ;  /* 0x0000000b04005986 */ /* 0x0005e2000c10110e */
[----:B------:R-:W-:-:S02]  /*3ea0*/  ISETP.LT.AND P6, PT, R28, UR11, !P0 ;  /* 0x0000000b1c007c0c */ /* 0x000fc4000c7c1270 */
[----:B0-----:R-:W-:-:S03]  /*3eb0*/  IADD3 R14, P5, PT, R8, R2, RZ ;  /* 0x00000002080e7210 */ /* 0x001fc60007fbe0ff */
[----:B------:R0:W-:Y:S01]  /*3ec0*/  @P4 STG.E.U8 desc[UR14][R18.64], R25 ;  /* 0x0000001912004986 */ /* 0x0001e2000c10110e */
[----:B------:R-:W-:Y:S01]  /*3ed0*/  PRMT R23, R6, 0x7773, RZ ;  /* 0x0000777306177816 */ /* 0x000fe200000000ff */
[----:B-1----:R-:W-:Y:S01]  /*3ee0*/  IMAD R17, R28, R13, RZ ;  /* 0x0000000d1c117224 */ /* 0x002fe200078e02ff */
[----:B------:R-:W-:Y:S02]  /*3ef0*/  LEA.HI.X.SX32 R15, R8, R3, 0x1, P5 ;  /* 0x00000003080f7211 */ /* 0x000fe400028f0eff */
[----:B------:R-:W1:Y:S01]  /*3f00*/  LDS.128 R8, [R39+0x1000] ;  /* 0x0010000027087984 */ /* 0x000e620000000c00 */
[----:B------:R-:W-:Y:S01]  /*3f10*/  PRMT R21, R6, 0x7772, RZ ;  /* 0x0000777206157816 */ /* 0x000fe200000000ff */
[-C--:B--2---:R-:W-:Y:S01]  /*3f20*/  IMAD R5, R26, R13.reuse, RZ ;  /* 0x0000000d1a057224 */ /* 0x084fe200078e02ff */
[C---:B------:R-:W-:Y:S01]  /*3f30*/  IADD3 R16, P4, PT, R17.reuse, R2, RZ ;  /* 0x0000000211107210 */ /* 0x040fe20007f9e0ff */
[----:B------:R-:W-:Y:S02]  /*3f40*/  IMAD R6, R24, R13, RZ ;  /* 0x0000000d18067224 */ /* 0x000fe400078e02ff */
[----:B------:R2:W-:Y:S01]  /*3f50*/  @P2 STG.E.U8 desc[UR14][R14.64], R21 ;  /* 0x000000150e002986 */ /* 0x0005e2000c10110e */
[----:B------:R-:W-:Y:S01]  /*3f60*/  LEA.HI.X.SX32 R17, R17, R3, 0x1, P4 ;  /* 0x0000000311117211 */ /* 0x000fe200020f0eff */
[----:B0-----:R-:W-:Y:S01]  /*3f70*/  IMAD R18, R22, R13, RZ ;  /* 0x0000000d16127224 */ /* 0x001fe200078e02ff */
[----:B------:R-:W-:-:S02]  /*3f80*/  ISETP.LT.AND P2, PT, R26, UR11, !P0 ;  /* 0x0000000b1a007c0c */ /* 0x000fc4000c741270 */
[----:B------:R-:W-:Y:S01]  /*3f90*/  ISETP.LT.AND P4, PT, R24, UR11, !P0 ;  /* 0x0000000b18007c0c */ /* 0x000fe2000c781270 */
[----:B------:R0:W-:Y:S01]  /*3fa0*/  @P6 STG.E.U8 desc[UR14][R16.64], R23 ;  /* 0x0000001710006986 */ /* 0x0001e2000c10110e */
[-C--:B------:R-:W-:Y:S02]  /*3fb0*/  IADD3 R4, P5, PT, R5, R2.reuse, RZ ;  /* 0x0000000205047210 */ /* 0x080fe40007fbe0ff */
[----:B------:R-:W-:Y:S02]  /*3fc0*/  PRMT R25, R7, 0x7770, RZ ;  /* 0x0000777007197816 */ /* 0x000fe400000000ff */
[-C--:B------:R-:W-:Y:S02]  /*3fd0*/  LEA.HI.X.SX32 R5, R5, R3.reuse, 0x1, P5 ;  /* 0x0000000305057211 */ /* 0x080fe400028f0eff */
[----:B--2---:R-:W-:Y:S02]  /*3fe0*/  IADD3 R14, P6, PT, R6, R2, RZ ;  /* 0x00000002060e7210 */ /* 0x004fe40007fde0ff */
[----:B------:R-:W-:Y:S01]  /*3ff0*/  ISETP.LT.AND P5, PT, R22, UR11, !P0 ;  /* 0x0000000b16007c0c */ /* 0x000fe2000c7a1270 */
[----:B------:R-:W-:Y:S01]  /*4000*/  @P2 STG.E.U8 desc[UR14][R4.64], R25 ;  /* 0x0000001904002986 */ /* 0x000fe2000c10110e */
[----:B------:R-:W-:Y:S01]  /*4010*/  LEA.HI.X.SX32 R15, R6, R3, 0x1, P6 ;  /* 0x00000003060f7211 */ /* 0x000fe200030f0eff */
[----:B------:R-:W-:Y:S01]  /*4020*/  IMAD R6, R38, R13, RZ ;  /* 0x0000000d26067224 */ /* 0x000fe200078e02ff */
[----:B------:R-:W-:-:S02]  /*4030*/  PRMT R21, R7, 0x7771, RZ ;  /* 0x0000777107157816 */ /* 0x000fc400000000ff */
[----:B0-----:R-:W-:Y:S02]  /*4040*/  IADD3 R16, P6, PT, R18, R2, RZ ;  /* 0x0000000212107210 */ /* 0x001fe40007fde0ff */
[----:B------:R-:W-:Y:S01]  /*4050*/  LOP3.LUT R19, R0, 0x20, RZ, 0xfc, !PT ;  /* 0x0000002000137812 */ /* 0x000fe200078efcff */
[----:B------:R0:W-:Y:S01]  /*4060*/  @P4 STG.E.U8 desc[UR14][R14.64], R21 ;  /* 0x000000150e004986 */ /* 0x0001e2000c10110e */
[----:B------:R-:W-:Y:S02]  /*4070*/  ISETP.LT.AND P4, PT, R38, UR11, !P0 ;  /* 0x0000000b26007c0c */ /* 0x000fe4000c781270 */
[----:B------:R-:W-:Y:S02]  /*4080*/  LEA.HI.X.SX32 R17, R18, R3, 0x1, P6 ;  /* 0x0000000312117211 */ /* 0x000fe400030f0eff */
[----:B------:R-:W-:Y:S02]  /*4090*/  PRMT R23, R7, 0x7772, RZ ;  /* 0x0000777207177816 */ /* 0x000fe400000000ff */
[----:B------:R-:W-:-:S02]  /*40a0*/  ISETP.LT.AND P2, PT, R19, UR11, !P0 ;  /* 0x0000000b13007c0c */ /* 0x000fc4000c741270 */
[----:B------:R-:W-:Y:S01]  /*40b0*/  LOP3.LUT R19, R0, 0x22, RZ, 0xfc, !PT ;  /* 0x0000002200137812 */ /* 0x000fe200078efcff */
[----:B------:R2:W-:Y:S01]  /*40c0*/  @P5 STG.E.U8 desc[UR14][R16.64], R23 ;  /* 0x0000001710005986 */ /* 0x0005e2000c10110e */
[CC--:B------:R-:W-:Y:S01]  /*40d0*/  IADD3 R18, P6, PT, R6.reuse, R2.reuse, RZ ;  /* 0x0000000206127210 */ /* 0x0c0fe20007fde0ff */
[----:B0-----:R-:W-:Y:S01]  /*40e0*/  IMAD R14, R13, 0x2, R20 ;  /* 0x000000020d0e7824 */ /* 0x001fe200078e0214 */
[----:B------:R-:W-:Y:S02]  /*40f0*/  ISETP.LT.AND P5, PT, R19, UR11, !P0 ;  /* 0x0000000b13007c0c */ /* 0x000fe4000c7a1270 */
[----:B------:R-:W-:Y:S02]  /*4100*/  LEA.HI.X.SX32 R19, R6, R3, 0x1, P6 ;  /* 0x0000000306137211 */ /* 0x000fe400030f0eff */
[----:B------:R-:W-:Y:S02]  /*4110*/  PRMT R21, R7, 0x7773, RZ ;  /* 0x0000777307157816 */ /* 0x000fe400000000ff */
[----:B------:R-:W-:-:S02]  /*4120*/  IADD3 R4, P6, PT, R20, R2, RZ ;  /* 0x0000000214047210 */ /* 0x000fc40007fde0ff */
[----:B------:R-:W-:Y:S01]  /*4130*/  LOP3.LUT R6, R0, 0x24, RZ, 0xfc, !PT ;  /* 0x0000002400067812 */ /* 0x000fe200078efcff */
[----:B------:R0:W-:Y:S01]  /*4140*/  @P4 STG.E.U8 desc[UR14][R18.64], R21 ;  /* 0x0000001512004986 */ /* 0x0001e2000c10110e */
[----:B------:R-:W-:Y:S01]  /*4150*/  LEA.HI.X.SX32 R5, R20, R3, 0x1, P6 ;  /* 0x0000000314057211 */ /* 0x000fe200030f0eff */
[----:B--2---:R-:W-:Y:S01]  /*4160*/  IMAD R16, R13, 0x2, R14 ;  /* 0x000000020d107824 */ /* 0x004fe200078e020e */
[----:B-1----:R-:W-:Y:S01]  /*4170*/  PRMT R25, R8, 0x7770, RZ ;  /* 0x0000777008197816 */ /* 0x002fe200000000ff */
[----:B------:R-:W-:Y:S01]  /*4180*/  VIADD R20, R12, 0x2e ;  /* 0x0000002e0c147836 */ /* 0x000fe20000000000 */
[----:B------:R-:W-:Y:S02]  /*4190*/  ISETP.LT.AND P4, PT, R6, UR11, !P0 ;  /* 0x0000000b06007c0c */ /* 0x000fe4000c781270 */
[----:B------:R-:W-:Y:S01]  /*41a0*/  IADD3 R6, P6, PT, R14, R2, RZ ;  /* 0x000000020e067210 */ /* 0x000fe20007fde0ff */
[----:B------:R1:W-:Y:S01]  /*41b0*/  @P2 STG.E.U8 desc[UR14][R4.64], R25 ;  /* 0x0000001904002986 */ /* 0x0003e2000c10110e */
[----:B------:R-:W-:-:S02]  /*41c0*/  LOP3.LUT R15, R0, 0x28, RZ, 0xfc, !PT ;  /* 0x00000028000f7812 */ /* 0x000fc400078efcff */
[----:B------:R-:W-:Y:S01]  /*41d0*/  LEA.HI.X.SX32 R7, R14, R3, 0x1, P6 ;  /* 0x000000030e077211 */ /* 0x000fe200030f0eff */
[----:B0-----:R-:W-:Y:S01]  /*41e0*/  IMAD R18, R13, 0x2, R16 ;  /* 0x000000020d127824 */ /* 0x001fe200078e0210 */
[----:B------:R-:W-:Y:S02]  /*41f0*/  PRMT R23, R8, 0x7771, RZ ;  /* 0x0000777108177816 */ /* 0x000fe400000000ff */
[----:B------:R-:W-:Y:S02]  /*4200*/  ISETP.LT.AND P2, PT, R15, UR11, !P0 ;  /* 0x0000000b0f007c0c */ /* 0x000fe4000c741270 */
[----:B------:R-:W-:Y:S01]  /*4210*/  LOP3.LUT R15, R0, 0x26, RZ, 0xfc, !PT ;  /* 0x00000026000f7812 */ /* 0x000fe200078efcff */
[----:B------:R0:W-:Y:S01]  /*4220*/  @P5 STG.E.U8 desc[UR14][R6.64], R23 ;  /* 0x0000001706005986 */ /* 0x0001e2000c10110e */
[----:B------:R-:W-:Y:S02]  /*4230*/  IADD3 R14, P6, PT, R16, R2, RZ ;  /* 0x00000002100e7210 */ /* 0x000fe40007fde0ff */
[----:B------:R-:W-:-:S02]  /*4240*/  ISETP.LT.AND P5, PT, R15, UR11, !P0 ;  /* 0x0000000b0f007c0c */ /* 0x000fc4000c7a1270 */
[-C--:B------:R-:W-:Y:S01]  /*4250*/  LEA.HI.X.SX32 R15, R16, R3.reuse, 0x1, P6 ;  /* 0x00000003100f7211 */ /* 0x080fe200030f0eff */
[----:B------:R-:W-:Y:S01]  /*4260*/  IMAD R16, R13, 0x2, R18 ;  /* 0x000000020d107824 */ /* 0x000fe200078e0212 */
[-C--:B-1----:R-:W-:Y:S02]  /*4270*/  IADD3 R4, P6, PT, R18, R2.reuse, RZ ;  /* 0x0000000212047210 */ /* 0x082fe40007fde0ff */
[----:B------:R-:W-:Y:S02]  /*4280*/  PRMT R17, R8, 0x7772, RZ ;  /* 0x0000777208117816 */ /* 0x000fe400000000ff */
[----:B------:R-:W-:Y:S02]  /*4290*/  LOP3.LUT R19, R0, 0x2a, RZ, 0xfc, !PT ;  /* 0x0000002a00137812 */ /* 0x000fe400078efcff */
[----:B------:R-:W-:Y:S01]  /*42a0*/  LEA.HI.X.SX32 R5, R18, R3, 0x1, P6 ;  /* 0x0000000312057211 */ /* 0x000fe200030f0eff */
[----:B------:R1:W-:Y:S01]  /*42b0*/  @P4 STG.E.U8 desc[UR14][R14.64], R17 ;  /* 0x000000110e004986 */ /* 0x0003e2000c10110e */
[----:B0-----:R-:W-:-:S02]  /*42c0*/  IADD3 R6, P6, PT, R16, R2, RZ ;  /* 0x0000000210067210 */ /* 0x001fc40007fde0ff */
[----:B------:R-:W-:Y:S02]  /*42d0*/  ISETP.LT.AND P4, PT, R19, UR11, !P0 ;  /* 0x0000000b13007c0c */ /* 0x000fe4000c781270 */
[----:B------:R-:W-:Y:S02]  /*42e0*/  PRMT R21, R8, 0x7773, RZ ;  /* 0x0000777308157816 */ /* 0x000fe400000000ff */
[----:B------:R-:W-:Y:S01]  /*42f0*/  LEA.HI.X.SX32 R7, R16, R3, 0x1, P6 ;  /* 0x0000000310077211 */ /* 0x000fe200030f0eff */
[----:B------:R-:W-:Y:S01]  /*4300*/  IMAD R16, R13, 0x2, R16 ;  /* 0x000000020d107824 */ /* 0x000fe200078e0210 */
[C---:B------:R-:W-:Y:S01]  /*4310*/  PRMT R19, R9.reuse, 0x7770, RZ ;  /* 0x0000777009137816 */ /* 0x040fe200000000ff */
[----:B------:R0:W-:Y:S01]  /*4320*/  @P5 STG.E.U8 desc[UR14][R4.64], R21 ;  /* 0x0000001504005986 */ /* 0x0001e2000c10110e */
[----:B------:R-:W-:Y:S02]  /*4330*/  LOP3.LUT R8, R0, 0x2c, RZ, 0xfc, !PT ;  /* 0x0000002c00087812 */ /* 0x000fe400078efcff */
[----:B------:R-:W-:Y:S01]  /*4340*/  PRMT R23, R9, 0x7771, RZ ;  /* 0x0000777109177816 */ /* 0x000fe200000000ff */
[----:B------:R2:W-:Y:S01]  /*4350*/  @P2 STG.E.U8 desc[UR14][R6.64], R19 ;  /* 0x0000001306002986 */ /* 0x0005e2000c10110e */
[----:B------:R-:W-:Y:S01]  /*4360*/  ISETP.LT.AND P5, PT, R8, UR11, !P0 ;  /* 0x0000000b08007c0c */ /* 0x000fe2000c7a1270 */
[----:B------:R-:W-:Y:S01]  /*4370*/  IMAD R8, R13, 0x2, R16 ;  /* 0x000000020d087824 */ /* 0x000fe200078e0210 */
[----:B-1----:R-:W-:-:S02]  /*4380*/  IADD3 R14, P2, PT, R16, R2, RZ ;  /* 0x00000002100e7210 */ /* 0x002fc40007f5e0ff */
[----:B------:R-:W-:Y:S02]  /*4390*/  LOP3.LUT R18, R0, 0x30, RZ, 0xfc, !PT ;  /* 0x0000003000127812 */ /* 0x000fe400078efcff */
[----:B------:R-:W-:Y:S01]  /*43a0*/  LEA.HI.X.SX32 R15, R16, R3, 0x1, P2 ;  /* 0x00000003100f7211 */ /* 0x000fe200010f0eff */
[----:B0-----:R-:W-:Y:S01]  /*43b0*/  IMAD R5, R20, R13, RZ ;  /* 0x0000000d14057224 */ /* 0x001fe200078e02ff */
[-C--:B------:R-:W-:Y:S02]  /*43c0*/  IADD3 R16, P6, PT, R8, R2.reuse, RZ ;  /* 0x0000000208107210 */ /* 0x080fe40007fde0ff */
[----:B------:R-:W-:Y:S01]  /*43d0*/  ISETP.LT.AND P2, PT, R20, UR11, !P0 ;  /* 0x0000000b14007c0c */ /* 0x000fe2000c741270 */
[----:B------:R0:W-:Y:S01]  /*43e0*/  @P4 STG.E.U8 desc[UR14][R14.64], R23 ;  /* 0x000000170e004986 */ /* 0x0001e2000c10110e */
[----:B------:R-:W-:Y:S01]  /*43f0*/  LEA.HI.X.SX32 R17, R8, R3, 0x1, P6 ;  /* 0x0000000308117211 */ /* 0x000fe200030f0eff */
[----:B------:R-:W-:Y:S01]  /*4400*/  IMAD R8, R13, 0x4, R8 ;  /* 0x000000040d087824 */ /* 0x000fe200078e0208 */
[----:B------:R-:W-:Y:S01]  /*4410*/  PRMT R21, R9, 0x7772, RZ ;  /* 0x0000777209157816 */ /* 0x000fe200000000ff */
[----:B------:R-:W-:Y:S01]  /*4420*/  VIADD R20, R12, 0x3e ;  /* 0x0000003e0c147836 */ /* 0x000fe20000000000 */
[----:B------:R-:W-:-:S02]  /*4430*/  IADD3 R4, P6, PT, R5, R2, RZ ;  /* 0x0000000205047210 */ /* 0x000fc40007fde0ff */
[----:B--2---:R-:W-:Y:S01]  /*4440*/  LOP3.LUT R6, R0, 0x32, RZ, 0xfc, !PT ;  /* 0x0000003200067812 */ /* 0x004fe200078efcff */
[----:B------:R1:W-:Y:S01]  /*4450*/  @P5 STG.E.U8 desc[UR14][R16.64], R21 ;  /* 0x0000001510005986 */ /* 0x0003e2000c10110e */
[----:B------:R-:W-:Y:S02]  /*4460*/  LEA.HI.X.SX32 R5, R5, R3, 0x1, P6 ;  /* 0x0000000305057211 */ /* 0x000fe400030f0eff */
[----:B------:R-:W-:Y:S01]  /*4470*/  PRMT R19, R9, 0x7773, RZ ;  /* 0x0000777309137816 */ /* 0x000fe200000000ff */
[----:B0-----:R-:W-:Y:S01]  /*4480*/  IMAD R14, R13, 0x2, R8 ;  /* 0x000000020d0e7824 */ /* 0x001fe200078e0208 */
[----:B------:R-:W-:Y:S02]  /*4490*/  ISETP.LT.AND P4, PT, R18, UR11, !P0 ;  /* 0x0000000b12007c0c */ /* 0x000fe4000c781270 */
[----:B------:R-:W-:Y:S01]  /*44a0*/  ISETP.LT.AND P5, PT, R6, UR11, !P0 ;  /* 0x0000000b06007c0c */ /* 0x000fe2000c7a1270 */
[----:B------:R0:W-:Y:S01]  /*44b0*/  @P2 STG.E.U8 desc[UR14][R4.64], R19 ;  /* 0x0000001304002986 */ /* 0x0001e2000c10110e */
[----:B------:R-:W-:-:S02]  /*44c0*/  LOP3.LUT R7, R0, 0x34, RZ, 0xfc, !PT ;  /* 0x0000003400077812 */ /* 0x000fc400078efcff */
[CC--:B------:R-:W-:Y:S01]  /*44d0*/  IADD3 R6, P6, PT, R8.reuse, R2.reuse, RZ ;  /* 0x0000000208067210 */ /* 0x0c0fe20007fde0ff */
[----:B-1----:R-:W-:Y:S01]  /*44e0*/  IMAD R16, R13, 0x2, R14 ;  /* 0x000000020d107824 */ /* 0x002fe200078e020e */
[----:B------:R-:W-:Y:S02]  /*44f0*/  ISETP.LT.AND P2, PT, R7, UR11, !P0 ;  /* 0x0000000b07007c0c */ /* 0x000fe4000c741270 */
[----:B------:R-:W-:Y:S02]  /*4500*/  LEA.HI.X.SX32 R7, R8, R3, 0x1, P6 ;  /* 0x0000000308077211 */ /* 0x000fe400030f0eff */
[----:B------:R-:W-:Y:S02]  /*4510*/  IADD3 R8, P6, PT, R14, R2, RZ ;  /* 0x000000020e087210 */ /* 0x000fe40007fde0ff */
[----:B------:R-:W-:Y:S02]  /*4520*/  PRMT R17, R10, 0x7770, RZ ;  /* 0x000077700a117816 */ /* 0x000fe400000000ff */
[----:B------:R-:W-:-:S02]  /*4530*/  LOP3.LUT R18, R0, 0x38, RZ, 0xfc, !PT ;  /* 0x0000003800127812 */ /* 0x000fc400078efcff */
[-C--:B------:R-:W-:Y:S01]  /*4540*/  LEA.HI.X.SX32 R9, R14, R3.reuse, 0x1, P6 ;  /* 0x000000030e097211 */ /* 0x080fe200030f0eff */
[C---:B------:R-:W-:Y:S01]  /*4550*/  IMAD R14, R13.reuse, 0x2, R16 ;  /* 0x000000020d0e7824 */ /* 0x040fe200078e0210 */
[----:B0-----:R-:W-:Y:S01]  /*4560*/  IADD3 R4, P6, PT, R16, R2, RZ ;  /* 0x0000000210047210 */ /* 0x001fe20007fde0ff */
[----:B------:R0:W-:Y:S01]  /*4570*/  @P4 STG.E.U8 desc[UR14][R6.64], R17 ;  /* 0x0000001106004986 */ /* 0x0001e2000c10110e */
[----:B------:R-:W-:Y:S02]  /*4580*/  PRMT R15, R10, 0x7771, RZ ;  /* 0x000077710a0f7816 */ /* 0x000fe400000000ff */
[----:B------:R-:W-:Y:S02]  /*4590*/  ISETP.LT.AND P4, PT, R18, UR11, !P0 ;  /* 0x0000000b12007c0c */ /* 0x000fe4000c781270 */
[----:B------:R-:W-:Y:S01]  /*45a0*/  LOP3.LUT R18, R0, 0x36, RZ, 0xfc, !PT ;  /* 0x0000003600127812 */ /* 0x000fe200078efcff */
[----:B------:R1:W-:Y:S01]  /*45b0*/  @P5 STG.E.U8 desc[UR14][R8.64], R15 ;  /* 0x0000000f08005986 */ /* 0x0003e2000c10110e */
[----:B------:R-:W-:Y:S01]  /*45c0*/  LEA.HI.X.SX32 R5, R16, R3, 0x1, P6 ;  /* 0x0000000310057211 */ /* 0x000fe200030f0eff */
[----:B------:R-:W-:Y:S01]  /*45d0*/  IMAD R16, R13, 0x2, R14 ;  /* 0x000000020d107824 */ /* 0x000fe200078e020e */
[----:B------:R-:W-:-:S02]  /*45e0*/  PRMT R19, R10, 0x7772, RZ ;  /* 0x000077720a137816 */ /* 0x000fc400000000ff */
[----:B------:R-:W-:Y:S01]  /*45f0*/  ISETP.LT.AND P5, PT, R18, UR11, !P0 ;  /* 0x0000000b12007c0c */ /* 0x000fe2000c7a1270 */
[C---:B------:R-:W-:Y:S01]  /*4600*/  IMAD R18, R13.reuse, 0x2, R16 ;  /* 0x000000020d127824 */ /* 0x040fe200078e0210 */
[-C--:B0-----:R-:W-:Y:S01]  /*4610*/  IADD3 R6, P6, PT, R14, R2.reuse, RZ ;  /* 0x000000020e067210 */ /* 0x081fe20007fde0ff */
[----:B------:R0:W-:Y:S01]  /*4620*/  @P2 STG.E.U8 desc[UR14][R4.64], R19 ;  /* 0x0000001304002986 */ /* 0x0001e2000c10110e */
[----:B------:R-:W-:Y:S01]  /*4630*/  IMAD R17, R20, R13, RZ ;  /* 0x0000000d14117224 */ /* 0x000fe200078e02ff */
[----:B------:R-:W-:Y:S02]  /*4640*/  LOP3.LUT R0, R0, 0x3c, RZ, 0xfc, !PT ;  /* 0x0000003c00007812 */ /* 0x000fe400078efcff */
[----:B-1----:R-:W-:Y:S01]  /*4650*/  IADD3 R8, P2, PT, R16, R2, RZ ;  /* 0x0000000210087210 */ /* 0x002fe20007f5e0ff */
[----:B------:R-:W-:Y:S01]  /*4660*/  IMAD R15, R13, 0x2, R18 ;  /* 0x000000020d0f7824 */ /* 0x000fe200078e0212 */
[-C--:B------:R-:W-:Y:S02]  /*4670*/  LEA.HI.X.SX32 R7, R14, R3.reuse, 0x1, P6 ;  /* 0x000000030e077211 */ /* 0x080fe400030f0eff */
[----:B------:R-:W-:-:S02]  /*4680*/  LEA.HI.X.SX32 R9, R16, R3, 0x1, P2 ;  /* 0x0000000310097211 */ /* 0x000fc400010f0eff */
[CC--:B------:R-:W-:Y:S02]  /*4690*/  IADD3 R14, P2, PT, R15.reuse, R2.reuse, RZ ;  /* 0x000000020f0e7210 */ /* 0x0c0fe40007f5e0ff */
[CC--:B------:R-:W-:Y:S02]  /*46a0*/  IADD3 R12, P6, PT, R18.reuse, R2.reuse, RZ ;  /* 0x00000002120c7210 */ /* 0x0c0fe40007fde0ff */
[-C--:B------:R-:W-:Y:S02]  /*46b0*/  LEA.HI.X.SX32 R15, R15, R3.reuse, 0x1, P2 ;  /* 0x000000030f0f7211 */ /* 0x080fe400010f0eff */
[----:B------:R-:W-:Y:S02]  /*46c0*/  LEA.HI.X.SX32 R13, R18, R3, 0x1, P6 ;  /* 0x00000003120d7211 */ /* 0x000fe400030f0eff */
[----:B------:R-:W-:Y:S02]  /*46d0*/  ISETP.LT.AND P2, PT, R0, UR11, !P0 ;  /* 0x0000000b00007c0c */ /* 0x000fe4000c741270 */
[----:B------:R-:W-:-:S02]  /*46e0*/  IADD3 R2, P6, PT, R17, R2, RZ ;  /* 0x0000000211027210 */ /* 0x000fc40007fde0ff */
[----:B------:R-:W-:Y:S02]  /*46f0*/  ISETP.LT.AND P0, PT, R20, UR11, !P0 ;  /* 0x0000000b14007c0c */ /* 0x000fe4000c701270 */
[----:B------:R-:W-:Y:S02]  /*4700*/  LEA.HI.X.SX32 R3, R17, R3, 0x1, P6 ;  /* 0x0000000311037211 */ /* 0x000fe400030f0eff */
[----:B------:R-:W-:Y:S02]  /*4710*/  PRMT R21, R10, 0x7773, RZ ;  /* 0x000077730a157816 */ /* 0x000fe400000000ff */
[C---:B0-----:R-:W-:Y:S02]  /*4720*/  PRMT R5, R11.reuse, 0x7773, RZ ;  /* 0x000077730b057816 */ /* 0x041fe400000000ff */
[C---:B------:R-:W-:Y:S01]  /*4730*/  PRMT R17, R11.reuse, 0x7772, RZ ;  /* 0x000077720b117816 */ /* 0x040fe200000000ff */
[----:B------:R0:W-:Y:S01]  /*4740*/  @P5 STG.E.U8 desc[UR14][R6.64], R21 ;  /* 0x0000001506005986 */ /* 0x0001e2000c10110e */
[----:B------:R-:W-:-:S02]  /*4750*/  PRMT R19, R11, 0x7770, RZ ;  /* 0x000077700b137816 */ /* 0x000fc400000000ff */
[----:B------:R-:W-:-:S03]  /*4760*/  PRMT R11, R11, 0x7771, RZ ;  /* 0x000077710b0b7816 */ /* 0x000fc600000000ff */
[----:B------:R0:W-:Y:S04]  /*4770*/  @P4 STG.E.U8 desc[UR14][R8.64], R19 ;  /* 0x0000001308004986 */ /* 0x0001e8000c10110e */
[----:B------:R0:W-:Y:S04]  /*4780*/  @P3 STG.E.U8 desc[UR14][R12.64], R11 ;  /* 0x0000000b0c003986 */ /* 0x0001e8000c10110e */
[----:B------:R0:W-:Y:S04]  /*4790*/  @P2 STG.E.U8 desc[UR14][R14.64], R17 ;  /* 0x000000110e002986 */ /* 0x0001e8000c10110e */
[----:B------:R0:W-:Y:S01]  /*47a0*/  @P0 STG.E.U8 desc[UR14][R2.64], R5 ;  /* 0x0000000502000986 */ /* 0x0001e2000c10110e */
[----:B------:R-:W-:Y:S06]  /*47b0*/  BAR.SYNC.DEFER_BLOCKING 0x0 ;  /* 0x0000000000007b1d */ /* 0x000fec0000010000 */
[----:B------:R-:W-:Y:S05]  /*47c0*/  @P1 BRA `(.L_x_19) ;  /* 0x00000000009c1947 */ /* 0x000fea0003800000 */
[----:B------:R-:W1:Y:S01]  /*47d0*/  S2UR UR5, SR_CgaCtaId ;  /* 0x00000000000579c3 */ /* 0x000e620000008800 */
[----:B------:R-:W-:Y:S01]  /*47e0*/  NOP ;  /* 0x0000000000007918 */ /* 0x000fe20000000000 */
[----:B------:R-:W-:Y:S01]  /*47f0*/  UMOV UR4, 0x50 ;  /* 0x0000005000047882 */ /* 0x000fe20000000000 */
[----:B------:R-:W-:Y:S02]  /*4800*/  IMAD.U32 R0, RZ, RZ, UR16 ;  /* 0x00000010ff007e24 */ /* 0x000fe4000f8e00ff */
[----:B0-----:R-:W-:-:S03]  /*4810*/  IMAD.MOV.U32 R3, RZ, RZ, 0x1 ;  /* 0x00000001ff037424 */ /* 0x001fc600078e00ff */
[----:B------:R-:W-:-:S04]  /*4820*/  LOP3.LUT R0, R0, 0xffff, RZ, 0xc0, !PT ;  /* 0x0000ffff00007812 */ /* 0x000fc800078ec0ff */
[----:B------:R-:W-:-:S05]  /*4830*/  SHF.R.U32.HI R0, RZ, 0x5, R0 ;  /* 0x00000005ff007819 */ /* 0x000fca0000011600 */
[----:B------:R-:W-:Y:S01]  /*4840*/  VIADD R2, R0, 0x10 ;  /* 0x0000001000027836 */ /* 0x000fe20000000000 */
[----:B------:R-:W-:Y:S01]  /*4850*/  SHF.L.U32 R0, R3, R0, RZ ;  /* 0x0000000003007219 */ /* 0x000fe200000006ff */
[----:B-1----:R-:W-:-:S03]  /*4860*/  ULEA UR6, UR5, UR4, 0x18 ;  /* 0x0000000405067291 */ /* 0x002fc6000f8ec0ff */
[----:B------:R-:W-:-:S04]  /*4870*/  SHF.L.U32 R3, R3, R2, RZ ;  /* 0x0000000203037219 */ /* 0x000fc800000006ff */
[----:B------:R-:W-:Y:S02]  /*4880*/  LOP3.LUT R0, R3, R0, RZ, 0xfc, !PT ;  /* 0x0000000003007212 */ /* 0x000fe400078efcff */
[----:B------:R-:W0:Y:S02]  /*4890*/  LDS R5, [UR6] ;  /* 0x00000006ff057984 */ /* 0x000e240008000800 */
[C---:B------:R-:W-:Y:S02]  /*48a0*/  LOP3.LUT R2, R0.reuse, 0xffff, RZ, 0xc0, !PT ;  /* 0x0000ffff00027812 */ /* 0x040fe400078ec0ff */
[----:B0-----:R-:W-:-:S04]  /*48b0*/  LOP3.LUT R3, R0, 0xffff, R5, 0x80, !PT ;  /* 0x0000ffff00037812 */ /* 0x001fc800078e8005 */
[----:B------:R-:W-:-:S13]  /*48c0*/  ISETP.NE.AND P0, PT, R3, R2, PT ;  /* 0x000000020300720c */ /* 0x000fda0003f05270 */
[----:B------:R-:W-:Y:S05]  /*48d0*/  @P0 BRA `(.L_x_20) ;  /* 0x0000000000500947 */ /* 0x000fea0003800000 */
[----:B------:R-:W-:Y:S02]  /*48e0*/  SHF.R.U32.HI R5, RZ, 0x10, R5 ;  /* 0x00000010ff057819 */ /* 0x000fe40000011605 */
[----:B------:R-:W-:-:S04]  /*48f0*/  SHF.R.U32.HI R2, RZ, 0x10, R0 ;  /* 0x00000010ff027819 */ /* 0x000fc80000011600 */
[----:B------:R-:W-:-:S04]  /*4900*/  LOP3.LUT R5, R5, R2, RZ, 0xc0, !PT ;  /* 0x0000000205057212 */ /* 0x000fc800078ec0ff */
[----:B------:R-:W-:-:S13]  /*4910*/  ISETP.NE.AND P0, PT, R5, R2, PT ;  /* 0x000000020500720c */ /* 0x000fda0003f05270 */
[----:B------:R-:W-:Y:S05]  /*4920*/  @P0 BRA `(.L_x_21) ;  /* 0x0000000000300947 */ /* 0x000fea0003800000 */
[----:B------:R-:W-:Y:S01]  /*4930*/  R2UR UR4, R0 ;  /* 0x00000000000472ca */ /* 0x000fe200000e0000 */
[----:B------:R-:W-:Y:S01]  /*4940*/  VOTEU.ANY UR5, UPT, PT ;  /* 0x0000000000057886 */ /* 0x000fe200038e0100 */
[----:B------:R-:W0:Y:S01]  /*4950*/  S2R R0, SR_LANEID ;  /* 0x0000000000007919 */ /* 0x000e220000000000 */
[----:B------:R-:W-:-:S10]  /*4960*/  UFLO.U32 UR5, UR5 ;  /* 0x00000005000572bd */ /* 0x000fd400080e0000 */
[----:B------:R-:W-:-:S06]  /*4970*/  ULOP3.LUT UR4, URZ, UR4, URZ, 0x33, !UPT ;  /* 0x00000004ff047292 */ /* 0x000fcc000f8e33ff */
[----:B------:R-:W-:-:S04]  /*4980*/  IMAD.U32 R2, RZ, RZ, UR4 ;  /* 0x00000004ff027e24 */ /* 0x000fc8000f8e00ff */
[----:B------:R-:W1:Y:S02]  /*4990*/  REDUX UR7, R2 ;  /* 0x00000000020773c4 */ /* 0x000e640000000000 */
[----:B------:R2:W-:Y:S01]  /*49a0*/  UTCATOMSWS.AND URZ, UR4 ;  /* 0x0000000400ff79e3 */ /* 0x0005e20008000000 */
[----:B0-----:R-:W-:Y:S01]  /*49b0*/  ISETP.EQ.U32.AND P0, PT, R0, UR5, PT ;  /* 0x0000000500007c0c */ /* 0x001fe2000bf02070 */
[----:B-1----:R-:W-:-:S12]  /*49c0*/  IMAD.U32 R0, RZ, RZ, UR7 ;  /* 0x00000007ff007e24 */ /* 0x002fd8000f8e00ff */
[----:B------:R2:W-:Y:S01]  /*49d0*/  @P0 ATOMS.AND RZ, [UR6], R0 ;  /* 0x00000000ffff098c */ /* 0x0005e2000a800006 */
[----:B------:R-:W-:Y:S05]  /*49e0*/  BRA `(.L_x_19) ;  /* 0x0000000000147947 */ /* 0x000fea0003800000 */
.L_x_21:
[----:B------:R-:W-:-:S07]  /*49f0*/  MOV R2, 0x4a10 ;  /* 0x00004a1000027802 */ /* 0x000fce0000000f00 */
[----:B------:R-:W-:Y:S05]  /*4a00*/  CALL.REL.NOINC `($__internal_0_$__cuda_sm10x_tcgen05_guardrail_trap_col_being_dealloced_not_returned_by_alloc) ;  /* 0x00000000005c7944 */ /* 0x000fea0003c00000 */
[----:B------:R-:W-:Y:S05]  /*4a10*/  BRA `(.L_x_19) ;  /* 0x0000000000087947 */ /* 0x000fea0003800000 */
.L_x_20:
[----:B------:R-:W-:-:S07]  /*4a20*/  MOV R2, 0x4a40 ;  /* 0x00004a4000027802 */ /* 0x000fce0000000f00 */
[----:B------:R-:W-:Y:S05]  /*4a30*/  CALL.REL.NOINC `($__internal_2_$__cuda_sm10x_tcgen05_guardrail_trap_unallocated_columns_being_dealloced) ;  /* 0x0000000000687944 */ /* 0x000fea0003c00000 */
.L_x_19:
[----:B------:R-:W-:Y:S01]  /*4a40*/  NOP ;  /* 0x0000000000007918 */ /* 0x000fe20000000000 */
[----:B--2---:R-:W-:Y:S05]  /*4a50*/  EXIT ;  /* 0x000000000000794d */ /* 0x004fea0003800000 */
.L_x_7:
[----:B------:R-:W-:-:S07]  /*4a60*/  IMAD.MOV.U32 R3, RZ, RZ, R2 ;  /* 0x000000ffff037224 */ /* 0x000fce00078e0002 */
.L_x_22:
[----:B-1----:R1:W2:Y:S02]  /*4a70*/  SYNCS.PHASECHK.TRANS64.TRYWAIT P2, [R9+URZ], R3 ;  /* 0x00000003090075a7 */ /* 0x0022a400080411ff */
[----:B--2---:R-:W-:Y:S05]  /*4a80*/  @!P2 NANOSLEEP.SYNCS 0x989680 ;  /* 0x009896800000a95d */ /* 0x004fea0003900000 */
[----:B------:R-:W2:Y:S02]  /*4a90*/  @!P2 SYNCS.PHASECHK.TRANS64 P2, [R9+URZ], R3 ;  /* 0x000000030900a5a7 */ /* 0x000ea400080410ff */
[----:B--2---:R-:W-:Y:S05]  /*4aa0*/  @!P2 BRA `(.L_x_22) ;  /* 0xfffffffc00f0a947 */ /* 0x004fea000383ffff */
[----:B------:R-:W-:Y:S05]  /*4ab0*/  BRA `(.L_x_6) ;  /* 0xffffffb800187947 */ /* 0x000fea000383ffff */
.L_x_10:
[----:B------:R-:W-:-:S07]  /*4ac0*/  IMAD.MOV.U32 R3, RZ, RZ, R2 ;  /* 0x000000ffff037224 */ /* 0x000fce00078e0002 */
.L_x_23:
[----:B-1----:R1:W2:Y:S02]  /*4ad0*/  SYNCS.PHASECHK.TRANS64.TRYWAIT P0, [R9+URZ], R3 ;  /* 0x00000003090075a7 */ /* 0x0022a400080011ff */
[----:B--2---:R-:W-:Y:S05]  /*4ae0*/  @!P0 NANOSLEEP.SYNCS 0x989680 ;  /* 0x009896800000895d */ /* 0x004fea0003900000 */
[----:B------:R-:W2:Y:S02]  /*4af0*/  @!P0 SYNCS.PHASECHK.TRANS64 P0, [R9+URZ], R3 ;  /* 0x00000003090085a7 */ /* 0x000ea400080010ff */
[----:B--2---:R-:W-:Y:S05]  /*4b00*/  @!P0 BRA `(.L_x_23) ;  /* 0xfffffffc00f08947 */ /* 0x004fea000383ffff */
[----:B------:R-:W-:Y:S05]  /*4b10*/  BRA `(.L_x_9) ;  /* 0xffffffb800787947 */ /* 0x000fea000383ffff */
.L_x_14:
[----:B------:R-:W0:Y:S02]  /*4b20*/  SYNCS.PHASECHK.TRANS64.TRYWAIT P3, [UR11], R66 ;  /* 0x00000042ff0075a7 */ /* 0x000e24000806110b */
[----:B0-----:R-:W-:Y:S05]  /*4b30*/  @!P3 BRA `(.L_x_14) ;  /* 0xfffffffc00f8b947 */ /* 0x001fea000383ffff */
[----:B------:R-:W-:Y:S05]  /*4b40*/  BRA `(.L_x_24) ;  /* 0xffffffdc00987947 */ /* 0x000fea000383ffff */
.L_x_18:
[----:B------:R-:W0:Y:S02]  /*4b50*/  SYNCS.PHASECHK.TRANS64.TRYWAIT P0, [UR11], R4 ;  /* 0x00000004ff0075a7 */ /* 0x000e24000800110b */
[----:B0-----:R-:W-:Y:S05]  /*4b60*/  @!P0 BRA `(.L_x_18) ;  /* 0xfffffffc00f88947 */ /* 0x001fea000383ffff */
[----:B------:R-:W-:Y:S05]  /*4b70*/  BRA `(.L_x_17) ;  /* 0xffffffe400c47947 */ /* 0x000fea000383ffff */
        .weak           $__internal_0_$__cuda_sm10x_tcgen05_guardrail_trap_col_being_dealloced_not_returned_by_alloc
        .type           $__internal_0_$__cuda_sm10x_tcgen05_guardrail_trap_col_being_dealloced_not_returned_by_alloc,@function
        .size           $__internal_0_$__cuda_sm10x_tcgen05_guardrail_trap_col_being_dealloced_not_returned_by_alloc,($__internal_1_$__cuda_sm10x_tcgen05_guardrail_trap_phase_invalid_during_alloc - $__internal_0_$__cuda_sm10x_tcgen05_guardrail_trap_col_being_dealloced_not_returned_by_alloc)
$__internal_0_$__cuda_sm10x_tcgen05_guardrail_trap_col_being_dealloced_not_returned_by_alloc:
[----:B------:R-:W-:Y:S05]  /*4b80*/  BPT.TRAP 0x1 ;  /* 0x000000040000795c */ /* 0x000fea0000300000 */
[----:B------:R-:W-:-:S04]  /*4b90*/  IMAD.MOV.U32 R3, RZ, RZ, 0x0 ;  /* 0x00000000ff037424 */ /* 0x000fc800078e00ff */
[----:B------:R-:W-:Y:S05]  /*4ba0*/  RET.REL.NODEC R2 `(matmul_kernel) ;  /* 0xffffffb402147950 */ /* 0x000fea0003c3ffff */
        .weak           $__internal_1_$__cuda_sm10x_tcgen05_guardrail_trap_phase_invalid_during_alloc
        .type           $__internal_1_$__cuda_sm10x_tcgen05_guardrail_trap_phase_invalid_during_alloc,@function
        .size           $__internal_1_$__cuda_sm10x_tcgen05_guardrail_trap_phase_invalid_during_alloc,($__internal_2_$__cuda_sm10x_tcgen05_guardrail_trap_unallocated_columns_being_dealloced - $__internal_1_$__cuda_sm10x_tcgen05_guardrail_trap_phase_invalid_during_alloc)
$__internal_1_$__cuda_sm10x_tcgen05_guardrail_trap_phase_invalid_during_alloc:
[----:B------:R-:W-:Y:S05]  /*4bb0*/  BPT.TRAP 0x1 ;  /* 0x000000040000795c */ /* 0x000fea0000300000 */
[----:B------:R-:W-:-:S04]  /*4bc0*/  IMAD.MOV.U32 R3, RZ, RZ, 0x0 ;  /* 0x00000000ff037424 */ /* 0x000fc800078e00ff */
[----:B------:R-:W-:Y:S05]  /*4bd0*/  RET.REL.NODEC R2 `(matmul_kernel) ;  /* 0xffffffb402087950 */ /* 0x000fea0003c3ffff */
        .weak           $__internal_2_$__cuda_sm10x_tcgen05_guardrail_trap_unallocated_columns_being_dealloced
        .type           $__internal_2_$__cuda_sm10x_tcgen05_guardrail_trap_unallocated_columns_being_dealloced,@function
        .size           $__internal_2_$__cuda_sm10x_tcgen05_guardrail_trap_unallocated_columns_being_dealloced,(.L_x_28 - $__internal_2_$__cuda_sm10x_tcgen05_guardrail_trap_unallocated_columns_being_dealloced)
$__internal_2_$__cuda_sm10x_tcgen05_guardrail_trap_unallocated_columns_being_dealloced:
[----:B------:R-:W-:Y:S05]  /*4be0*/  BPT.TRAP 0x1 ;  /* 0x000000040000795c */ /* 0x000fea0000300000 */
[----:B------:R-:W-:-:S04]  /*4bf0*/  IMAD.MOV.U32 R3, RZ, RZ, 0x0 ;  /* 0x00000000ff037424 */ /* 0x000fc800078e00ff */
[----:B------:R-:W-:Y:S05]  /*4c00*/  RET.REL.NODEC R2 `(matmul_kernel) ;  /* 0xffffffb002fc7950 */ /* 0x000fea0003c3ffff */
.L_x_25:
[----:B------:R-:W-:-:S00]  /*4c10*/  BRA `(.L_x_25) ;  /* 0xfffffffc00fc7947 */ /* 0x000fc0000383ffff */
[----:B------:R-:W-:-:S00]  /*4c20*/  NOP ;  /* 0x0000000000007918 */ /* 0x000fc00000000000 */
        /* <DEDUP_REMOVED lines=13> */
.L_x_28:


//--------------------- .nv.shared.matmul_kernel  --------------------------
	.section	.nv.shared.matmul_kernel,"aw",@nobits
	.sectionflags	@""
	.align	16
	.zero		1024


//--------------------- .nv.shared.reserved.0     --------------------------
	.section	.nv.shared.reserved.0,"aw",@nobits
	.align	8
	.weak		__nv_reservedSMEM_offset_0_alias
	.size		__nv_reservedSMEM_offset_0_alias, 0, 64
	.other		__nv_reservedSMEM_offset_0_alias,@"STO_CUDA_RESERVED_SHARED STV_DEFAULT"
__nv_reservedSMEM_offset_0_alias:
	.zero		0
.nv.shared.reserved.0:
	.zero		64
	.weak		__nv_reservedSMEM_allocation_phase
	.type		__nv_reservedSMEM_allocation_phase,@object
	.size		__nv_reservedSMEM_allocation_phase,(.L_0 - __nv_reservedSMEM_allocation_phase)
__nv_reservedSMEM_allocation_phase:
	.zero		1
.L_0:
	.zero		7
	.weak		__nv_reservedSMEM_devtool_atexit_pc
	.type		__nv_reservedSMEM_devtool_atexit_pc,@object
	.size		__nv_reservedSMEM_devtool_atexit_pc,(__nv_reservedSMEM_allocation_mask - __nv_reservedSMEM_devtool_atexit_pc)
__nv_reservedSMEM_devtool_atexit_pc:
	.zero		8
	.weak		__nv_reservedSMEM_allocation_mask
	.type		__nv_reservedSMEM_allocation_mask,@object
	.size		__nv_reservedSMEM_allocation_mask,(.L_2 - __nv_reservedSMEM_allocation_mask)
__nv_reservedSMEM_allocation_mask:
	.zero		4
.L_2:
	.zero		4
	.weak		__nv_reservedSMEM_tmem_allocation_pipeline_mbarrier
	.type		__nv_reservedSMEM_tmem_allocation_pipeline_mbarrier,@object
	.size		__nv_reservedSMEM_tmem_allocation_pipeline_mbarrier,(__nv_reservedSMEM_tmem_allocation_pipeline_mbarrier_parity - __nv_reservedSMEM_tmem_allocation_pipeline_mbarrier)
__nv_reservedSMEM_tmem_allocation_pipeline_mbarrier:
	.zero		8
	.weak		__nv_reservedSMEM_tmem_allocation_pipeline_mbarrier_parity
	.type		__nv_reservedSMEM_tmem_allocation_pipeline_mbarrier_parity,@object
	.size		__nv_reservedSMEM_tmem_allocation_pipeline_mbarrier_parity,(.L_4 - __nv_reservedSMEM_tmem_allocation_pipeline_mbarrier_parity)
__nv_reservedSMEM_tmem_allocation_pipeline_mbarrier_parity:
	.zero		4
.L_4:


//--------------------- .nv.constant0.matmul_kernel --------------------------
	.section	.nv.constant0.matmul_kernel,"a",@progbits
	.sectionflags	@""
	.align	4
.nv.constant0.matmul_kernel:
	.zero		976


//--------------------- SYMBOLS --------------------------

	.type		.nv.reservedSmem.offset0,@object
	.size		.nv.reservedSmem.offset0,0x4
	.type		.nv.reservedSmem.cap,@object
	.size		.nv.reservedSmem.cap,0x4
